	.target	sm_100a

	.elftype	@"ET_EXEC"


//--------------------- .note.nv.tkinfo           --------------------------
	.section	.note.nv.tkinfo,"",@"SHT_NOTE"
	.sectionflags	@"SHF_NOTE_NV_TKINFO"
	.tkinfo
        /*0018*/ 	.word	0x00000002
        /*0030*/ 	.string	""
        /*0030*/ 	.string	"ptxas"
        /*0030*/ 	.string	"Cuda compilation tools, release 13.0, V13.0.88"
        /*0030*/ 	.string	"Build cuda_13.0.r13.0/compiler.36424714_0"
        /*0030*/ 	.string	"-arch sm_100a -m 64 "



//--------------------- .note.nv.cuinfo           --------------------------
	.section	.note.nv.cuinfo,"",@"SHT_NOTE"
	.sectionflags	@"SHF_NOTE_NV_CUINFO"
        /*0018*/ 	.short	0x0002
        /*001a*/ 	.short	0x0064
        /*001c*/ 	.short	0x0082
	.zero		2


//--------------------- .nv.info                  --------------------------
	.section	.nv.info,"",@"SHT_CUDA_INFO"
	.align	4


	//----- nvinfo : EIATTR_REGCOUNT
	.align		4
        /*0000*/ 	.byte	0x04, 0x2f
        /*0002*/ 	.short	(.L_19 - .L_18)
	.align		4
.L_18:
        /*0004*/ 	.word	index@(_ZN7cutlass13device_kernelINS_4gemm6kernel13GemmUniversalIN4cute5tupleIJiiiiEEENS1_10collective13CollectiveMmaINS1_35MainloopSm100TmaUmmaWarpSpecializedILi34ELi2ELi4ENS5_IJNS4_1CILi4EEESB_NSA_ILi1EEEEEEEENS5_IJNSA_ILi64EEENSA_ILi128EEENSA_ILi32EEEEEENS_12float_e5m2_tENS5_IJlSC_lEEESJ_SK_NS4_8TiledMMAINS4_8MMA_AtomIJNS4_10MMA_TraitsINS4_19SM100_MMA_F8F6F4_SSEJSJ_SJ_fSF_SG_NS4_17integral_constantINS4_4UMMA5MajorELSR_0EEESS_NSP_INSQ_7ScaleInELST_0EEESU_EEEEEENS4_6LayoutINS5_IJSC_SC_SC_EEENS5_IJNSA_ILi0EEESZ_SZ_EEEEENS5_IJNS4_10UnderscoreES12_S12_EEEEENS4_23SM90_TMA_LOAD_MULTICASTENS4_14ComposedLayoutINS4_7SwizzleILi1ELi4ELi3EEENS4_18smem_ptr_flag_bitsILi8EEENSX_INS5_IJNSA_ILi8EEESH_EEENS5_IJSH_SC_EEEEEEEvNS4_8identityES15_S1F_vS1G_EENS_8epilogue10collective18CollectiveEpilogueINS1I_23Sm100TmaWarpSpecializedILi2ELi2ELi32ELb0ELb0EEEJSI_NS5_IJNSX_ISF_SC_EES1N_EEESJ_SK_SJ_SK_NS1I_6fusion15FusionCallbacksIS1M_NS1P_17LinearCombinationISJ_fSJ_fLNS_15FloatRoundStyleE2EEESI_S1O_JEEENS4_5SM1004TMEM4LOAD26SM100_TMEM_LOAD_16dp32b32xENS4_13SM90_TMA_LOADENS16_INS17_ILi2ELi4ELi3EEES1A_NSX_INS5_IJS1B_SF_EEENS5_IJSF_SC_EEEEEEENS4_39AutoVectorizingCopyWithAssumedAlignmentILi128EEENS4_14SM90_TMA_STOREES24_S26_S26_EEEvvEEEEvNT_6ParamsE)
        /*0008*/ 	.word	0x00000075


	//----- nvinfo : EIATTR_FRAME_SIZE
	.align		4
.L_19:
        /*000c*/ 	.byte	0x04, 0x11
        /*000e*/ 	.short	(.L_21 - .L_20)
	.align		4
.L_20:
        /*0010*/ 	.word	index@($__internal_2_$__cuda_sm10x_tcgen05_guardrail_trap_unallocated_columns_being_dealloced)
        /*0014*/ 	.word	0x00000000


	//----- nvinfo : EIATTR_FRAME_SIZE
	.align		4
.L_21:
        /*0018*/ 	.byte	0x04, 0x11
        /*001a*/ 	.short	(.L_23 - .L_22)
	.align		4
.L_22:
        /*001c*/ 	.word	index@($__internal_1_$__cuda_sm10x_tcgen05_guardrail_trap_phase_invalid_during_alloc)
        /*0020*/ 	.word	0x00000000


	//----- nvinfo : EIATTR_FRAME_SIZE
	.align		4
.L_23:
        /*0024*/ 	.byte	0x04, 0x11
        /*0026*/ 	.short	(.L_25 - .L_24)
	.align		4
.L_24:
        /*0028*/ 	.word	index@($__internal_0_$__cuda_sm10x_tcgen05_guardrail_trap_col_being_dealloced_not_returned_by_alloc)
        /*002c*/ 	.word	0x00000000


	//----- nvinfo : EIATTR_FRAME_SIZE
	.align		4
.L_25:
        /*0030*/ 	.byte	0x04, 0x11
        /*0032*/ 	.short	(.L_27 - .L_26)
	.align		4
.L_26:
        /*0034*/ 	.word	index@(_ZN7cutlass13device_kernelINS_4gemm6kernel13GemmUniversalIN4cute5tupleIJiiiiEEENS1_10collective13CollectiveMmaINS1_35MainloopSm100TmaUmmaWarpSpecializedILi34ELi2ELi4ENS5_IJNS4_1CILi4EEESB_NSA_ILi1EEEEEEEENS5_IJNSA_ILi64EEENSA_ILi128EEENSA_ILi32EEEEEENS_12float_e5m2_tENS5_IJlSC_lEEESJ_SK_NS4_8TiledMMAINS4_8MMA_AtomIJNS4_10MMA_TraitsINS4_19SM100_MMA_F8F6F4_SSEJSJ_SJ_fSF_SG_NS4_17integral_constantINS4_4UMMA5MajorELSR_0EEESS_NSP_INSQ_7ScaleInELST_0EEESU_EEEEEENS4_6LayoutINS5_IJSC_SC_SC_EEENS5_IJNSA_ILi0EEESZ_SZ_EEEEENS5_IJNS4_10UnderscoreES12_S12_EEEEENS4_23SM90_TMA_LOAD_MULTICASTENS4_14ComposedLayoutINS4_7SwizzleILi1ELi4ELi3EEENS4_18smem_ptr_flag_bitsILi8EEENSX_INS5_IJNSA_ILi8EEESH_EEENS5_IJSH_SC_EEEEEEEvNS4_8identityES15_S1F_vS1G_EENS_8epilogue10collective18CollectiveEpilogueINS1I_23Sm100TmaWarpSpecializedILi2ELi2ELi32ELb0ELb0EEEJSI_NS5_IJNSX_ISF_SC_EES1N_EEESJ_SK_SJ_SK_NS1I_6fusion15FusionCallbacksIS1M_NS1P_17LinearCombinationISJ_fSJ_fLNS_15FloatRoundStyleE2EEESI_S1O_JEEENS4_5SM1004TMEM4LOAD26SM100_TMEM_LOAD_16dp32b32xENS4_13SM90_TMA_LOADENS16_INS17_ILi2ELi4ELi3EEES1A_NSX_INS5_IJS1B_SF_EEENS5_IJSF_SC_EEEEEEENS4_39AutoVectorizingCopyWithAssumedAlignmentILi128EEENS4_14SM90_TMA_STOREES24_S26_S26_EEEvvEEEEvNT_6ParamsE)
        /*0038*/ 	.word	0x00000000


	//----- nvinfo : EIATTR_MIN_STACK_SIZE
	.align		4
.L_27:
        /*003c*/ 	.byte	0x04, 0x12
        /*003e*/ 	.short	(.L_29 - .L_28)
	.align		4
.L_28:
        /*0040*/ 	.word	index@(_ZN7cutlass13device_kernelINS_4gemm6kernel13GemmUniversalIN4cute5tupleIJiiiiEEENS1_10collective13CollectiveMmaINS1_35MainloopSm100TmaUmmaWarpSpecializedILi34ELi2ELi4ENS5_IJNS4_1CILi4EEESB_NSA_ILi1EEEEEEEENS5_IJNSA_ILi64EEENSA_ILi128EEENSA_ILi32EEEEEENS_12float_e5m2_tENS5_IJlSC_lEEESJ_SK_NS4_8TiledMMAINS4_8MMA_AtomIJNS4_10MMA_TraitsINS4_19SM100_MMA_F8F6F4_SSEJSJ_SJ_fSF_SG_NS4_17integral_constantINS4_4UMMA5MajorELSR_0EEESS_NSP_INSQ_7ScaleInELST_0EEESU_EEEEEENS4_6LayoutINS5_IJSC_SC_SC_EEENS5_IJNSA_ILi0EEESZ_SZ_EEEEENS5_IJNS4_10UnderscoreES12_S12_EEEEENS4_23SM90_TMA_LOAD_MULTICASTENS4_14ComposedLayoutINS4_7SwizzleILi1ELi4ELi3EEENS4_18smem_ptr_flag_bitsILi8EEENSX_INS5_IJNSA_ILi8EEESH_EEENS5_IJSH_SC_EEEEEEEvNS4_8identityES15_S1F_vS1G_EENS_8epilogue10collective18CollectiveEpilogueINS1I_23Sm100TmaWarpSpecializedILi2ELi2ELi32ELb0ELb0EEEJSI_NS5_IJNSX_ISF_SC_EES1N_EEESJ_SK_SJ_SK_NS1I_6fusion15FusionCallbacksIS1M_NS1P_17LinearCombinationISJ_fSJ_fLNS_15FloatRoundStyleE2EEESI_S1O_JEEENS4_5SM1004TMEM4LOAD26SM100_TMEM_LOAD_16dp32b32xENS4_13SM90_TMA_LOADENS16_INS17_ILi2ELi4ELi3EEES1A_NSX_INS5_IJS1B_SF_EEENS5_IJSF_SC_EEEEEEENS4_39AutoVectorizingCopyWithAssumedAlignmentILi128EEENS4_14SM90_TMA_STOREES24_S26_S26_EEEvvEEEEvNT_6ParamsE)
        /*0044*/ 	.word	0x00000000
.L_29:


//--------------------- .nv.compat                --------------------------
	.section	.nv.compat,"",@"SHT_CUDA_COMPAT_INFO"
	.align	4
        /*0000*/ 	.byte	0x02, 0x09, 0x01, 0x00, 0x02, 0x02, 0x02, 0x00, 0x02, 0x05, 0x05, 0x00, 0x03, 0x07, 0x01, 0x01
        /*0010*/ 	.byte	0x02, 0x03, 0x01, 0x00, 0x02, 0x06, 0x01, 0x00, 0x04, 0x0b, 0x08, 0x00, 0x09, 0x00, 0x00, 0x00
        /*0020*/ 	.byte	0x00, 0x00, 0x00, 0x00


//--------------------- .nv.info._ZN7cutlass13device_kernelINS_4gemm6kernel13GemmUniversalIN4cute5tupleIJiiiiEEENS1_10collective13CollectiveMmaINS1_35MainloopSm100TmaUmmaWarpSpecializedILi34ELi2ELi4ENS5_IJNS4_1CILi4EEESB_NSA_ILi1EEEEEEEENS5_IJNSA_ILi64EEENSA_ILi128EEENSA_ILi32EEEEEENS_12float_e5m2_tENS5_IJlSC_lEEESJ_SK_NS4_8TiledMMAINS4_8MMA_AtomIJNS4_10MMA_TraitsINS4_19SM100_MMA_F8F6F4_SSEJSJ_SJ_fSF_SG_NS4_17integral_constantINS4_4UMMA5MajorELSR_0EEESS_NSP_INSQ_7ScaleInELST_0EEESU_EEEEEENS4_6LayoutINS5_IJSC_SC_SC_EEENS5_IJNSA_ILi0EEESZ_SZ_EEEEENS5_IJNS4_10UnderscoreES12_S12_EEEEENS4_23SM90_TMA_LOAD_MULTICASTENS4_14ComposedLayoutINS4_7SwizzleILi1ELi4ELi3EEENS4_18smem_ptr_flag_bitsILi8EEENSX_INS5_IJNSA_ILi8EEESH_EEENS5_IJSH_SC_EEEEEEEvNS4_8identityES15_S1F_vS1G_EENS_8epilogue10collective18CollectiveEpilogueINS1I_23Sm100TmaWarpSpecializedILi2ELi2ELi32ELb0ELb0EEEJSI_NS5_IJNSX_ISF_SC_EES1N_EEESJ_SK_SJ_SK_NS1I_6fusion15FusionCallbacksIS1M_NS1P_17LinearCombinationISJ_fSJ_fLNS_15FloatRoundStyleE2EEESI_S1O_JEEENS4_5SM1004TMEM4LOAD26SM100_TMEM_LOAD_16dp32b32xENS4_13SM90_TMA_LOADENS16_INS17_ILi2ELi4ELi3EEES1A_NSX_INS5_IJS1B_SF_EEENS5_IJSF_SC_EEEEEEENS4_39AutoVectorizingCopyWithAssumedAlignmentILi128EEENS4_14SM90_TMA_STOREES24_S26_S26_EEEvvEEEEvNT_6ParamsE --------------------------
	.section	.nv.info._ZN7cutlass13device_kernelINS_4gemm6kernel13GemmUniversalIN4cute5tupleIJiiiiEEENS1_10collective13CollectiveMmaINS1_35MainloopSm100TmaUmmaWarpSpecializedILi34ELi2ELi4ENS5_IJNS4_1CILi4EEESB_NSA_ILi1EEEEEEEENS5_IJNSA_ILi64EEENSA_ILi128EEENSA_ILi32EEEEEENS_12float_e5m2_tENS5_IJlSC_lEEESJ_SK_NS4_8TiledMMAINS4_8MMA_AtomIJNS4_10MMA_TraitsINS4_19SM100_MMA_F8F6F4_SSEJSJ_SJ_fSF_SG_NS4_17integral_constantINS4_4UMMA5MajorELSR_0EEESS_NSP_INSQ_7ScaleInELST_0EEESU_EEEEEENS4_6LayoutINS5_IJSC_SC_SC_EEENS5_IJNSA_ILi0EEESZ_SZ_EEEEENS5_IJNS4_10UnderscoreES12_S12_EEEEENS4_23SM90_TMA_LOAD_MULTICASTENS4_14ComposedLayoutINS4_7SwizzleILi1ELi4ELi3EEENS4_18smem_ptr_flag_bitsILi8EEENSX_INS5_IJNSA_ILi8EEESH_EEENS5_IJSH_SC_EEEEEEEvNS4_8identityES15_S1F_vS1G_EENS_8epilogue10collective18CollectiveEpilogueINS1I_23Sm100TmaWarpSpecializedILi2ELi2ELi32ELb0ELb0EEEJSI_NS5_IJNSX_ISF_SC_EES1N_EEESJ_SK_SJ_SK_NS1I_6fusion15FusionCallbacksIS1M_NS1P_17LinearCombinationISJ_fSJ_fLNS_15FloatRoundStyleE2EEESI_S1O_JEEENS4_5SM1004TMEM4LOAD26SM100_TMEM_LOAD_16dp32b32xENS4_13SM90_TMA_LOADENS16_INS17_ILi2ELi4ELi3EEES1A_NSX_INS5_IJS1B_SF_EEENS5_IJSF_SC_EEEEEEENS4_39AutoVectorizingCopyWithAssumedAlignmentILi128EEENS4_14SM90_TMA_STOREES24_S26_S26_EEEvvEEEEvNT_6ParamsE,"",@"SHT_CUDA_INFO"
	.sectionflags	@""
	.align	4


	//----- nvinfo : EIATTR_CUDA_API_VERSION
	.align		4
        /*0000*/ 	.byte	0x04, 0x37
        /*0002*/ 	.short	(.L_31 - .L_30)
.L_30:
        /*0004*/ 	.word	0x00000082


	//----- nvinfo : EIATTR_KPARAM_INFO
	.align		4
.L_31:
        /*0008*/ 	.byte	0x04, 0x17
        /*000a*/ 	.short	(.L_33 - .L_32)
.L_32:
        /*000c*/ 	.word	0x00000000
        /*0010*/ 	.short	0x0000
        /*0012*/ 	.short	0x0000
        /*0014*/ 	.byte	0x00, 0xf0, 0x01, 0x20


	//----- nvinfo : EIATTR_AT_ENTRY_FRAGMENTS
	.align		4
.L_33:
        /*0018*/ 	.byte	0x04, 0x4f
        /*001a*/ 	.short	(.L_35 - .L_34)


	//   ....[0]....
.L_34:
        /*001c*/ 	.word	0x00000006


	//----- nvinfo : EIATTR_RESERVED_SMEM_USED
	.align		4
.L_35:
        /*0020*/ 	.byte	0x01, 0x41
	.zero		2


	//----- nvinfo : EIATTR_SPARSE_MMA_MASK
	.align		4
        /*0024*/ 	.byte	0x03, 0x50
        /*0026*/ 	.short	0x0000


	//----- nvinfo : EIATTR_TCGEN05_1CTA_USED
	.align		4
        /*0028*/ 	.byte	0x01, 0x51
	.zero		2


	//----- nvinfo : EIATTR_MAXREG_COUNT
	.align		4
        /*002c*/ 	.byte	0x03, 0x1b
        /*002e*/ 	.short	0x00ff


	//----- nvinfo : EIATTR_NUM_BARRIERS
	.align		4
        /*0030*/ 	.byte	0x02, 0x4c
        /*0032*/ 	.byte	0x07
	.zero		1


	//----- nvinfo : EIATTR_EXTERNS
	.align		4
        /*0034*/ 	.byte	0x04, 0x0f
        /*0036*/ 	.short	(.L_37 - .L_36)


	//   ....[0]....
	.align		4
.L_36:
        /*0038*/ 	.word	index@(__assertfail)


	//----- nvinfo : EIATTR_MERCURY_ISA_VERSION
	.align		4
.L_37:
        /*003c*/ 	.byte	0x03, 0x5f
        /*003e*/ 	.short	0x0101


	//----- nvinfo : EIATTR_INT_WARP_WIDE_INSTR_OFFSETS
	.align		4
        /*0040*/ 	.byte	0x04, 0x31
        /*0042*/ 	.short	(.L_39 - .L_38)


	//   ....[0]....
.L_38:
        /*0044*/ 	.word	0x000053b0


	//   ....[1]....
        /*0048*/ 	.word	0x000053d0


	//   ....[2]....
        /*004c*/ 	.word	0x00005400


	//   ....[3]....
        /*0050*/ 	.word	0x00005f40


	//   ....[4]....
        /*0054*/ 	.word	0x00005fb0


	//   ....[5]....
        /*0058*/ 	.word	0x00006080


	//   ....[6]....
        /*005c*/ 	.word	0x00006130


	//----- nvinfo : EIATTR_COOP_GROUP_MASK_REGIDS
	.align		4
.L_39:
        /*0060*/ 	.byte	0x04, 0x29
        /*0062*/ 	.short	(.L_41 - .L_40)


	//   ....[0]....
.L_40:
        /*0064*/ 	.word	0xffffffff


	//   ....[1]....
        /*0068*/ 	.word	0xffffffff


	//   ....[2]....
        /*006c*/ 	.word	0xffffffff


	//   ....[3]....
        /*0070*/ 	.word	0xffffffff


	//   ....[4]....
        /*0074*/ 	.word	0xffffffff


	//   ....[5]....
        /*0078*/ 	.word	0xffffffff


	//   ....[6]....
        /*007c*/ 	.word	0xffffffff


	//   ....[7]....
        /*0080*/ 	.word	0xffffffff


	//   ....[8]....
        /*0084*/ 	.word	0xffffffff


	//   ....[9]....
        /*0088*/ 	.word	0xffffffff


	//   ....[10]....
        /*008c*/ 	.word	0xffffffff


	//   ....[11]....
        /*0090*/ 	.word	0xffffffff


	//   ....[12]....
        /*0094*/ 	.word	0xffffffff


	//   ....[13]....
        /*0098*/ 	.word	0xffffffff


	//----- nvinfo : EIATTR_COOP_GROUP_INSTR_OFFSETS
	.align		4
.L_41:
        /*009c*/ 	.byte	0x04, 0x28
        /*009e*/ 	.short	(.L_43 - .L_42)


	//   ....[0]....
.L_42:
        /*00a0*/ 	.word	0x00000080


	//   ....[1]....
        /*00a4*/ 	.word	0x000004e0


	//   ....[2]....
        /*00a8*/ 	.word	0x00000a80


	//   ....[3]....
        /*00ac*/ 	.word	0x00000be0


	//   ....[4]....
        /*00b0*/ 	.word	0x00000ce0


	//   ....[5]....
        /*00b4*/ 	.word	0x00000e50


	//   ....[6]....
        /*00b8*/ 	.word	0x00000ff0


	//   ....[7]....
        /*00bc*/ 	.word	0x000011a0


	//   ....[8]....
        /*00c0*/ 	.word	0x00002740


	//   ....[9]....
        /*00c4*/ 	.word	0x000046f0


	//   ....[10]....
        /*00c8*/ 	.word	0x00004900


	//   ....[11]....
        /*00cc*/ 	.word	0x00004930


	//   ....[12]....
        /*00d0*/ 	.word	0x00005290


	//   ....[13]....
        /*00d4*/ 	.word	0x000054c0


	//----- nvinfo : EIATTR_VRC_CTA_INIT_COUNT
	.align		4
.L_43:
        /*00d8*/ 	.byte	0x02, 0x4a
        /*00da*/ 	.byte	0x80
	.zero		1


	//----- nvinfo : EIATTR_SYSCALL_OFFSETS
	.align		4
        /*00dc*/ 	.byte	0x04, 0x46
        /*00de*/ 	.short	(.L_45 - .L_44)


	//   ....[0]....
.L_44:
        /*00e0*/ 	.word	0x00006d50


	//   ....[1]....
        /*00e4*/ 	.word	0x00006e90


	//   ....[2]....
        /*00e8*/ 	.word	0x00007680


	//   ....[3]....
        /*00ec*/ 	.word	0x00008410


	//----- nvinfo : EIATTR_MBARRIER_INSTR_OFFSETS
	.align		4
.L_45:
        /*00f0*/ 	.byte	0x04, 0x39
        /*00f2*/ 	.short	(.L_47 - .L_46)


	//   ....[0]....
.L_46:
        /*00f4*/ 	.word	0x00000620
        /*00f8*/ 	.word	0x000000ff
        /*00fc*/ 	.word	0x00000000
        /*0100*/ 	.short	0x0100
        /*0102*/ 	.byte	0x04
	.zero		1


	//   ....[1]....
        /*0104*/ 	.word	0x00000630
        /*0108*/ 	.word	0x000000ff
        /*010c*/ 	.word	0x00000110
        /*0110*/ 	.short	0x0100
        /*0112*/ 	.byte	0x04
	.zero		1


	//   ....[2]....
        /*0114*/ 	.word	0x00000640
        /*0118*/ 	.word	0x000000ff
        /*011c*/ 	.word	0x00000008
        /*0120*/ 	.short	0x0100
        /*0122*/ 	.byte	0x04
	.zero		1


	//   ....[3]....
        /*0124*/ 	.word	0x00000650
        /*0128*/ 	.word	0x000000ff
        /*012c*/ 	.word	0x00000118
        /*0130*/ 	.short	0x0100
        /*0132*/ 	.byte	0x04
	.zero		1


	//   ....[4]....
        /*0134*/ 	.word	0x00000660
        /*0138*/ 	.word	0x000000ff
        /*013c*/ 	.word	0x00000010
        /*0140*/ 	.short	0x0100
        /*0142*/ 	.byte	0x04
	.zero		1


	//   ....[5]....
        /*0144*/ 	.word	0x00000670
        /*0148*/ 	.word	0x000000ff
        /*014c*/ 	.word	0x00000120
        /*0150*/ 	.short	0x0100
        /*0152*/ 	.byte	0x04
	.zero		1


	//   ....[6]....
        /*0154*/ 	.word	0x00000680
        /*0158*/ 	.word	0x000000ff
        /*015c*/ 	.word	0x00000018
        /*0160*/ 	.short	0x0100
        /*0162*/ 	.byte	0x04
	.zero		1


	//   ....[7]....
        /*0164*/ 	.word	0x00000690
        /*0168*/ 	.word	0x000000ff
        /*016c*/ 	.word	0x00000128
        /*0170*/ 	.short	0x0100
        /*0172*/ 	.byte	0x04
	.zero		1


	//   ....[8]....
        /*0174*/ 	.word	0x000006a0
        /*0178*/ 	.word	0x000000ff
        /*017c*/ 	.word	0x00000020
        /*0180*/ 	.short	0x0100
        /*0182*/ 	.byte	0x04
	.zero		1


	//   ....[9]....
        /*0184*/ 	.word	0x000006b0
        /*0188*/ 	.word	0x000000ff
        /*018c*/ 	.word	0x00000130
        /*0190*/ 	.short	0x0100
        /*0192*/ 	.byte	0x04
	.zero		1


	//   ....[10]....
        /*0194*/ 	.word	0x000006c0
        /*0198*/ 	.word	0x000000ff
        /*019c*/ 	.word	0x00000028
        /*01a0*/ 	.short	0x0100
        /*01a2*/ 	.byte	0x04
	.zero		1


	//   ....[11]....
        /*01a4*/ 	.word	0x000006d0
        /*01a8*/ 	.word	0x000000ff
        /*01ac*/ 	.word	0x00000138
        /*01b0*/ 	.short	0x0100
        /*01b2*/ 	.byte	0x04
	.zero		1


	//   ....[12]....
        /*01b4*/ 	.word	0x000006e0
        /*01b8*/ 	.word	0x000000ff
        /*01bc*/ 	.word	0x00000030
        /*01c0*/ 	.short	0x0100
        /*01c2*/ 	.byte	0x04
	.zero		1


	//   ....[13]....
        /*01c4*/ 	.word	0x000006f0
        /*01c8*/ 	.word	0x000000ff
        /*01cc*/ 	.word	0x00000140
        /*01d0*/ 	.short	0x0100
        /*01d2*/ 	.byte	0x04
	.zero		1


	//   ....[14]....
        /*01d4*/ 	.word	0x00000700
        /*01d8*/ 	.word	0x000000ff
        /*01dc*/ 	.word	0x00000038
        /*01e0*/ 	.short	0x0100
        /*01e2*/ 	.byte	0x04
	.zero		1


	//   ....[15]....
        /*01e4*/ 	.word	0x00000710
        /*01e8*/ 	.word	0x000000ff
        /*01ec*/ 	.word	0x00000148
        /*01f0*/ 	.short	0x0100
        /*01f2*/ 	.byte	0x04
	.zero		1


	//   ....[16]....
        /*01f4*/ 	.word	0x00000720
        /*01f8*/ 	.word	0x000000ff
        /*01fc*/ 	.word	0x00000040
        /*0200*/ 	.short	0x0100
        /*0202*/ 	.byte	0x04
	.zero		1


	//   ....[17]....
        /*0204*/ 	.word	0x00000730
        /*0208*/ 	.word	0x000000ff
        /*020c*/ 	.word	0x00000150
        /*0210*/ 	.short	0x0100
        /*0212*/ 	.byte	0x04
	.zero		1


	//   ....[18]....
        /*0214*/ 	.word	0x00000740
        /*0218*/ 	.word	0x000000ff
        /*021c*/ 	.word	0x00000048
        /*0220*/ 	.short	0x0100
        /*0222*/ 	.byte	0x04
	.zero		1


	//   ....[19]....
        /*0224*/ 	.word	0x00000750
        /*0228*/ 	.word	0x000000ff
        /*022c*/ 	.word	0x00000158
        /*0230*/ 	.short	0x0100
        /*0232*/ 	.byte	0x04
	.zero		1


	//   ....[20]....
        /*0234*/ 	.word	0x00000760
        /*0238*/ 	.word	0x000000ff
        /*023c*/ 	.word	0x00000050
        /*0240*/ 	.short	0x0100
        /*0242*/ 	.byte	0x04
	.zero		1


	//   ....[21]....
        /*0244*/ 	.word	0x00000770
        /*0248*/ 	.word	0x000000ff
        /*024c*/ 	.word	0x00000160
        /*0250*/ 	.short	0x0100
        /*0252*/ 	.byte	0x04
	.zero		1


	//   ....[22]....
        /*0254*/ 	.word	0x00000780
        /*0258*/ 	.word	0x000000ff
        /*025c*/ 	.word	0x00000058
        /*0260*/ 	.short	0x0100
        /*0262*/ 	.byte	0x04
	.zero		1


	//   ....[23]....
        /*0264*/ 	.word	0x00000790
        /*0268*/ 	.word	0x000000ff
        /*026c*/ 	.word	0x00000168
        /*0270*/ 	.short	0x0100
        /*0272*/ 	.byte	0x04
	.zero		1


	//   ....[24]....
        /*0274*/ 	.word	0x000007a0
        /*0278*/ 	.word	0x000000ff
        /*027c*/ 	.word	0x00000060
        /*0280*/ 	.short	0x0100
        /*0282*/ 	.byte	0x04
	.zero		1


	//   ....[25]....
        /*0284*/ 	.word	0x000007b0
        /*0288*/ 	.word	0x000000ff
        /*028c*/ 	.word	0x00000170
        /*0290*/ 	.short	0x0100
        /*0292*/ 	.byte	0x04
	.zero		1


	//   ....[26]....
        /*0294*/ 	.word	0x000007c0
        /*0298*/ 	.word	0x000000ff
        /*029c*/ 	.word	0x00000068
        /*02a0*/ 	.short	0x0100
        /*02a2*/ 	.byte	0x04
	.zero		1


	//   ....[27]....
        /*02a4*/ 	.word	0x000007d0
        /*02a8*/ 	.word	0x000000ff
        /*02ac*/ 	.word	0x00000178
        /*02b0*/ 	.short	0x0100
        /*02b2*/ 	.byte	0x04
	.zero		1


	//   ....[28]....
        /*02b4*/ 	.word	0x000007e0
        /*02b8*/ 	.word	0x000000ff
        /*02bc*/ 	.word	0x00000070
        /*02c0*/ 	.short	0x0100
        /*02c2*/ 	.byte	0x04
	.zero		1


	//   ....[29]....
        /*02c4*/ 	.word	0x000007f0
        /*02c8*/ 	.word	0x000000ff
        /*02cc*/ 	.word	0x00000180
        /*02d0*/ 	.short	0x0100
        /*02d2*/ 	.byte	0x04
	.zero		1


	//   ....[30]....
        /*02d4*/ 	.word	0x00000800
        /*02d8*/ 	.word	0x000000ff
        /*02dc*/ 	.word	0x00000078
        /*02e0*/ 	.short	0x0100
        /*02e2*/ 	.byte	0x04
	.zero		1


	//   ....[31]....
        /*02e4*/ 	.word	0x00000810
        /*02e8*/ 	.word	0x000000ff
        /*02ec*/ 	.word	0x00000188
        /*02f0*/ 	.short	0x0100
        /*02f2*/ 	.byte	0x04
	.zero		1


	//   ....[32]....
        /*02f4*/ 	.word	0x00000820
        /*02f8*/ 	.word	0x000000ff
        /*02fc*/ 	.word	0x00000080
        /*0300*/ 	.short	0x0100
        /*0302*/ 	.byte	0x04
	.zero		1


	//   ....[33]....
        /*0304*/ 	.word	0x00000830
        /*0308*/ 	.word	0x000000ff
        /*030c*/ 	.word	0x00000190
        /*0310*/ 	.short	0x0100
        /*0312*/ 	.byte	0x04
	.zero		1


	//   ....[34]....
        /*0314*/ 	.word	0x00000840
        /*0318*/ 	.word	0x000000ff
        /*031c*/ 	.word	0x00000088
        /*0320*/ 	.short	0x0100
        /*0322*/ 	.byte	0x04
	.zero		1


	//   ....[35]....
        /*0324*/ 	.word	0x00000850
        /*0328*/ 	.word	0x000000ff
        /*032c*/ 	.word	0x00000198
        /*0330*/ 	.short	0x0100
        /*0332*/ 	.byte	0x04
	.zero		1


	//   ....[36]....
        /*0334*/ 	.word	0x00000860
        /*0338*/ 	.word	0x000000ff
        /*033c*/ 	.word	0x00000090
        /*0340*/ 	.short	0x0100
        /*0342*/ 	.byte	0x04
	.zero		1


	//   ....[37]....
        /*0344*/ 	.word	0x00000870
        /*0348*/ 	.word	0x000000ff
        /*034c*/ 	.word	0x000001a0
        /*0350*/ 	.short	0x0100
        /*0352*/ 	.byte	0x04
	.zero		1


	//   ....[38]....
        /*0354*/ 	.word	0x00000880
        /*0358*/ 	.word	0x000000ff
        /*035c*/ 	.word	0x00000098
        /*0360*/ 	.short	0x0100
        /*0362*/ 	.byte	0x04
	.zero		1


	//   ....[39]....
        /*0364*/ 	.word	0x00000890
        /*0368*/ 	.word	0x000000ff
        /*036c*/ 	.word	0x000001a8
        /*0370*/ 	.short	0x0100
        /*0372*/ 	.byte	0x04
	.zero		1


	//   ....[40]....
        /*0374*/ 	.word	0x000008a0
        /*0378*/ 	.word	0x000000ff
        /*037c*/ 	.word	0x000000a0
        /*0380*/ 	.short	0x0100
        /*0382*/ 	.byte	0x04
	.zero		1


	//   ....[41]....
        /*0384*/ 	.word	0x000008b0
        /*0388*/ 	.word	0x000000ff
        /*038c*/ 	.word	0x000001b0
        /*0390*/ 	.short	0x0100
        /*0392*/ 	.byte	0x04
	.zero		1


	//   ....[42]....
        /*0394*/ 	.word	0x000008c0
        /*0398*/ 	.word	0x000000ff
        /*039c*/ 	.word	0x000000a8
        /*03a0*/ 	.short	0x0100
        /*03a2*/ 	.byte	0x04
	.zero		1


	//   ....[43]....
        /*03a4*/ 	.word	0x000008d0
        /*03a8*/ 	.word	0x000000ff
        /*03ac*/ 	.word	0x000001b8
        /*03b0*/ 	.short	0x0100
        /*03b2*/ 	.byte	0x04
	.zero		1


	//   ....[44]....
        /*03b4*/ 	.word	0x000008e0
        /*03b8*/ 	.word	0x000000ff
        /*03bc*/ 	.word	0x000000b0
        /*03c0*/ 	.short	0x0100
        /*03c2*/ 	.byte	0x04
	.zero		1


	//   ....[45]....
        /*03c4*/ 	.word	0x000008f0
        /*03c8*/ 	.word	0x000000ff
        /*03cc*/ 	.word	0x000001c0
        /*03d0*/ 	.short	0x0100
        /*03d2*/ 	.byte	0x04
	.zero		1


	//   ....[46]....
        /*03d4*/ 	.word	0x00000900
        /*03d8*/ 	.word	0x000000ff
        /*03dc*/ 	.word	0x000000b8
        /*03e0*/ 	.short	0x0100
        /*03e2*/ 	.byte	0x04
	.zero		1


	//   ....[47]....
        /*03e4*/ 	.word	0x00000910
        /*03e8*/ 	.word	0x000000ff
        /*03ec*/ 	.word	0x000001c8
        /*03f0*/ 	.short	0x0100
        /*03f2*/ 	.byte	0x04
	.zero		1


	//   ....[48]....
        /*03f4*/ 	.word	0x00000920
        /*03f8*/ 	.word	0x000000ff
        /*03fc*/ 	.word	0x000000c0
        /*0400*/ 	.short	0x0100
        /*0402*/ 	.byte	0x04
	.zero		1


	//   ....[49]....
        /*0404*/ 	.word	0x00000930
        /*0408*/ 	.word	0x000000ff
        /*040c*/ 	.word	0x000001d0
        /*0410*/ 	.short	0x0100
        /*0412*/ 	.byte	0x04
	.zero		1


	//   ....[50]....
        /*0414*/ 	.word	0x00000940
        /*0418*/ 	.word	0x000000ff
        /*041c*/ 	.word	0x000000c8
        /*0420*/ 	.short	0x0100
        /*0422*/ 	.byte	0x04
	.zero		1


	//   ....[51]....
        /*0424*/ 	.word	0x00000950
        /*0428*/ 	.word	0x000000ff
        /*042c*/ 	.word	0x000001d8
        /*0430*/ 	.short	0x0100
        /*0432*/ 	.byte	0x04
	.zero		1


	//   ....[52]....
        /*0434*/ 	.word	0x00000960
        /*0438*/ 	.word	0x000000ff
        /*043c*/ 	.word	0x000000d0
        /*0440*/ 	.short	0x0100
        /*0442*/ 	.byte	0x04
	.zero		1


	//   ....[53]....
        /*0444*/ 	.word	0x00000970
        /*0448*/ 	.word	0x000000ff
        /*044c*/ 	.word	0x000001e0
        /*0450*/ 	.short	0x0100
        /*0452*/ 	.byte	0x04
	.zero		1


	//   ....[54]....
        /*0454*/ 	.word	0x00000980
        /*0458*/ 	.word	0x000000ff
        /*045c*/ 	.word	0x000000d8
        /*0460*/ 	.short	0x0100
        /*0462*/ 	.byte	0x04
	.zero		1


	//   ....[55]....
        /*0464*/ 	.word	0x00000990
        /*0468*/ 	.word	0x000000ff
        /*046c*/ 	.word	0x000001e8
        /*0470*/ 	.short	0x0100
        /*0472*/ 	.byte	0x04
	.zero		1


	//   ....[56]....
        /*0474*/ 	.word	0x000009a0
        /*0478*/ 	.word	0x000000ff
        /*047c*/ 	.word	0x000000e0
        /*0480*/ 	.short	0x0100
        /*0482*/ 	.byte	0x04
	.zero		1


	//   ....[57]....
        /*0484*/ 	.word	0x000009b0
        /*0488*/ 	.word	0x000000ff
        /*048c*/ 	.word	0x000001f0
        /*0490*/ 	.short	0x0100
        /*0492*/ 	.byte	0x04
	.zero		1


	//   ....[58]....
        /*0494*/ 	.word	0x000009c0
        /*0498*/ 	.word	0x000000ff
        /*049c*/ 	.word	0x000000e8
        /*04a0*/ 	.short	0x0100
        /*04a2*/ 	.byte	0x04
	.zero		1


	//   ....[59]....
        /*04a4*/ 	.word	0x000009d0
        /*04a8*/ 	.word	0x000000ff
        /*04ac*/ 	.word	0x000001f8
        /*04b0*/ 	.short	0x0100
        /*04b2*/ 	.byte	0x04
	.zero		1


	//   ....[60]....
        /*04b4*/ 	.word	0x000009e0
        /*04b8*/ 	.word	0x000000ff
        /*04bc*/ 	.word	0x000000f0
        /*04c0*/ 	.short	0x0100
        /*04c2*/ 	.byte	0x04
	.zero		1


	//   ....[61]....
        /*04c4*/ 	.word	0x000009f0
        /*04c8*/ 	.word	0x000000ff
        /*04cc*/ 	.word	0x00000200
        /*04d0*/ 	.short	0x0100
        /*04d2*/ 	.byte	0x04
	.zero		1


	//   ....[62]....
        /*04d4*/ 	.word	0x00000a00
        /*04d8*/ 	.word	0x000000ff
        /*04dc*/ 	.word	0x000000f8
        /*04e0*/ 	.short	0x0100
        /*04e2*/ 	.byte	0x04
	.zero		1


	//   ....[63]....
        /*04e4*/ 	.word	0x00000a10
        /*04e8*/ 	.word	0x000000ff
        /*04ec*/ 	.word	0x00000208
        /*04f0*/ 	.short	0x0100
        /*04f2*/ 	.byte	0x04
	.zero		1


	//   ....[64]....
        /*04f4*/ 	.word	0x00000a20
        /*04f8*/ 	.word	0x000000ff
        /*04fc*/ 	.word	0x00000100
        /*0500*/ 	.short	0x0100
        /*0502*/ 	.byte	0x04
	.zero		1


	//   ....[65]....
        /*0504*/ 	.word	0x00000a30
        /*0508*/ 	.word	0x000000ff
        /*050c*/ 	.word	0x00000210
        /*0510*/ 	.short	0x0100
        /*0512*/ 	.byte	0x04
	.zero		1


	//   ....[66]....
        /*0514*/ 	.word	0x00000a40
        /*0518*/ 	.word	0x000000ff
        /*051c*/ 	.word	0x00000108
        /*0520*/ 	.short	0x0100
        /*0522*/ 	.byte	0x04
	.zero		1


	//   ....[67]....
        /*0524*/ 	.word	0x00000a50
        /*0528*/ 	.word	0x000000ff
        /*052c*/ 	.word	0x00000218
        /*0530*/ 	.short	0x0100
        /*0532*/ 	.byte	0x04
	.zero		1


	//   ....[68]....
        /*0534*/ 	.word	0x00000b90
        /*0538*/ 	.word	0x000000ff
        /*053c*/ 	.word	0x00000220
        /*0540*/ 	.short	0x0100
        /*0542*/ 	.byte	0x04
	.zero		1


	//   ....[69]....
        /*0544*/ 	.word	0x00000ba0
        /*0548*/ 	.word	0x000000ff
        /*054c*/ 	.word	0x00000230
        /*0550*/ 	.short	0x0100
        /*0552*/ 	.byte	0x04
	.zero		1


	//   ....[70]....
        /*0554*/ 	.word	0x00000bb0
        /*0558*/ 	.word	0x000000ff
        /*055c*/ 	.word	0x00000228
        /*0560*/ 	.short	0x0100
        /*0562*/ 	.byte	0x04
	.zero		1


	//   ....[71]....
        /*0564*/ 	.word	0x00000bc0
        /*0568*/ 	.word	0x000000ff
        /*056c*/ 	.word	0x00000238
        /*0570*/ 	.short	0x0100
        /*0572*/ 	.byte	0x04
	.zero		1


	//   ....[72]....
        /*0574*/ 	.word	0x00000cb0
        /*0578*/ 	.word	0x000000ff
        /*057c*/ 	.word	0x00000240
        /*0580*/ 	.short	0x0100
        /*0582*/ 	.byte	0x06
	.zero		1


	//   ....[73]....
        /*0584*/ 	.word	0x00000cc0
        /*0588*/ 	.word	0x000000ff
        /*058c*/ 	.word	0x00000248
        /*0590*/ 	.short	0x0100
        /*0592*/ 	.byte	0x06
	.zero		1


	//   ....[74]....
        /*0594*/ 	.word	0x00000e00
        /*0598*/ 	.word	0x000000ff
        /*059c*/ 	.word	0x00000250
        /*05a0*/ 	.short	0x0100
        /*05a2*/ 	.byte	0x06
	.zero		1


	//   ....[75]....
        /*05a4*/ 	.word	0x00000e10
        /*05a8*/ 	.word	0x000000ff
        /*05ac*/ 	.word	0x00000260
        /*05b0*/ 	.short	0x0100
        /*05b2*/ 	.byte	0x06
	.zero		1


	//   ....[76]....
        /*05b4*/ 	.word	0x00000e20
        /*05b8*/ 	.word	0x000000ff
        /*05bc*/ 	.word	0x00000258
        /*05c0*/ 	.short	0x0100
        /*05c2*/ 	.byte	0x06
	.zero		1


	//   ....[77]....
        /*05c4*/ 	.word	0x00000e30
        /*05c8*/ 	.word	0x000000ff
        /*05cc*/ 	.word	0x00000268
        /*05d0*/ 	.short	0x0100
        /*05d2*/ 	.byte	0x06
	.zero		1


	//   ....[78]....
        /*05d4*/ 	.word	0x00000f60
        /*05d8*/ 	.word	0x000000ff
        /*05dc*/ 	.word	0x00000270
        /*05e0*/ 	.short	0x0100
        /*05e2*/ 	.byte	0x04
	.zero		1


	//   ....[79]....
        /*05e4*/ 	.word	0x00000f70
        /*05e8*/ 	.word	0x000000ff
        /*05ec*/ 	.word	0x00000290
        /*05f0*/ 	.short	0x0100
        /*05f2*/ 	.byte	0x04
	.zero		1


	//   ....[80]....
        /*05f4*/ 	.word	0x00000f80
        /*05f8*/ 	.word	0x000000ff
        /*05fc*/ 	.word	0x00000278
        /*0600*/ 	.short	0x0100
        /*0602*/ 	.byte	0x04
	.zero		1


	//   ....[81]....
        /*0604*/ 	.word	0x00000f90
        /*0608*/ 	.word	0x000000ff
        /*060c*/ 	.word	0x00000298
        /*0610*/ 	.short	0x0100
        /*0612*/ 	.byte	0x04
	.zero		1


	//   ....[82]....
        /*0614*/ 	.word	0x00000fa0
        /*0618*/ 	.word	0x000000ff
        /*061c*/ 	.word	0x00000280
        /*0620*/ 	.short	0x0100
        /*0622*/ 	.byte	0x04
	.zero		1


	//   ....[83]....
        /*0624*/ 	.word	0x00000fb0
        /*0628*/ 	.word	0x000000ff
        /*062c*/ 	.word	0x000002a0
        /*0630*/ 	.short	0x0100
        /*0632*/ 	.byte	0x04
	.zero		1


	//   ....[84]....
        /*0634*/ 	.word	0x00000fc0
        /*0638*/ 	.word	0x000000ff
        /*063c*/ 	.word	0x00000288
        /*0640*/ 	.short	0x0100
        /*0642*/ 	.byte	0x04
	.zero		1


	//   ....[85]....
        /*0644*/ 	.word	0x00000fd0
        /*0648*/ 	.word	0x000000ff
        /*064c*/ 	.word	0x000002a8
        /*0650*/ 	.short	0x0100
        /*0652*/ 	.byte	0x04
	.zero		1


	//   ....[86]....
        /*0654*/ 	.word	0x000010c0
        /*0658*/ 	.word	0x000000ff
        /*065c*/ 	.word	0x000002b0
        /*0660*/ 	.short	0x0100
        /*0662*/ 	.byte	0x04
	.zero		1


	//   ....[87]....
        /*0664*/ 	.word	0x000010d0
        /*0668*/ 	.word	0x000000ff
        /*066c*/ 	.word	0x000002c0
        /*0670*/ 	.short	0x0100
        /*0672*/ 	.byte	0x04
	.zero		1


	//   ....[88]....
        /*0674*/ 	.word	0x000010e0
        /*0678*/ 	.word	0x000000ff
        /*067c*/ 	.word	0x000002b8
        /*0680*/ 	.short	0x0100
        /*0682*/ 	.byte	0x04
	.zero		1


	//   ....[89]....
        /*0684*/ 	.word	0x000010f0
        /*0688*/ 	.word	0x000000ff
        /*068c*/ 	.word	0x000002c8
        /*0690*/ 	.short	0x0100
        /*0692*/ 	.byte	0x04
	.zero		1


	//   ....[90]....
        /*0694*/ 	.word	0x00001fd0
        /*0698*/ 	.word	0x00000000
        /*069c*/ 	.word	0x000002c0
        /*06a0*/ 	.short	0x010a
        /*06a2*/ 	.byte	0xff
	.zero		1


	//   ....[91]....
        /*06a4*/ 	.word	0x00001ff0
        /*06a8*/ 	.word	0x00000000
        /*06ac*/ 	.word	0x000002b0
        /*06b0*/ 	.short	0x0101
        /*06b2*/ 	.byte	0xff
	.zero		1


	//   ....[92]....
        /*06b4*/ 	.word	0x000020b0
        /*06b8*/ 	.word	0x000000ff
        /*06bc*/ 	.word	0x00000110
        /*06c0*/ 	.short	0x010a
        /*06c2*/ 	.byte	0x04
	.zero		1


	//   ....[93]....
        /*06c4*/ 	.word	0x00002140
        /*06c8*/ 	.word	0x000000ff
        /*06cc*/ 	.word	0x00000110
        /*06d0*/ 	.short	0x010a
        /*06d2*/ 	.byte	0x21
	.zero		1


	//   ....[94]....
        /*06d4*/ 	.word	0x000022d0
        /*06d8*/ 	.word	0x000000ff
        /*06dc*/ 	.word	0x00000110
        /*06e0*/ 	.short	0x010a
        /*06e2*/ 	.byte	0x05
	.zero		1


	//   ....[95]....
        /*06e4*/ 	.word	0x00002400
        /*06e8*/ 	.word	0x000000ff
        /*06ec*/ 	.word	0x00000248
        /*06f0*/ 	.short	0x0101
        /*06f2*/ 	.byte	0x15
	.zero		1


	//   ....[96]....
        /*06f4*/ 	.word	0x00002420
        /*06f8*/ 	.word	0x000000ff
        /*06fc*/ 	.word	0x00000110
        /*0700*/ 	.short	0x010a
        /*0702*/ 	.byte	0x04
	.zero		1


	//   ....[97]....
        /*0704*/ 	.word	0x000024a0
        /*0708*/ 	.word	0x000000ff
        /*070c*/ 	.word	0x00000110
        /*0710*/ 	.short	0x010a
        /*0712*/ 	.byte	0x11
	.zero		1


	//   ....[98]....
        /*0714*/ 	.word	0x00002630
        /*0718*/ 	.word	0x000000ff
        /*071c*/ 	.word	0x00000110
        /*0720*/ 	.short	0x010a
        /*0722*/ 	.byte	0x05
	.zero		1


	//   ....[99]....
        /*0724*/ 	.word	0x00002770
        /*0728*/ 	.word	0x00000003
        /*072c*/ 	.word	0x00000250
        /*0730*/ 	.short	0x010a
        /*0732*/ 	.byte	0xff
	.zero		1


	//   ....[100]....
        /*0734*/ 	.word	0x000028c0
        /*0738*/ 	.word	0x00000000
        /*073c*/ 	.word	0x00000000
        /*0740*/ 	.short	0x0101
        /*0742*/ 	.byte	0xff
	.zero		1


	//   ....[101]....
        /*0744*/ 	.word	0x00002e60
        /*0748*/ 	.word	0x000000ff
        /*074c*/ 	.word	0x00000000
        /*0750*/ 	.short	0x010a
        /*0752*/ 	.byte	0x04
	.zero		1


	//   ....[102]....
        /*0754*/ 	.word	0x00002ef0
        /*0758*/ 	.word	0x000000ff
        /*075c*/ 	.word	0x00000000
        /*0760*/ 	.short	0x010a
        /*0762*/ 	.byte	0x05
	.zero		1


	//   ....[103]....
        /*0764*/ 	.word	0x00002f80
        /*0768*/ 	.word	0x000000ff
        /*076c*/ 	.word	0x00000000
        /*0770*/ 	.short	0x010a
        /*0772*/ 	.byte	0x05
	.zero		1


	//   ....[104]....
        /*0774*/ 	.word	0x00003010
        /*0778*/ 	.word	0x000000ff
        /*077c*/ 	.word	0x00000000
        /*0780*/ 	.short	0x010a
        /*0782*/ 	.byte	0x05
	.zero		1


	//   ....[105]....
        /*0784*/ 	.word	0x000030a0
        /*0788*/ 	.word	0x000000ff
        /*078c*/ 	.word	0x00000000
        /*0790*/ 	.short	0x010a
        /*0792*/ 	.byte	0x05
	.zero		1


	//   ....[106]....
        /*0794*/ 	.word	0x00003130
        /*0798*/ 	.word	0x000000ff
        /*079c*/ 	.word	0x00000000
        /*07a0*/ 	.short	0x010a
        /*07a2*/ 	.byte	0x05
	.zero		1


	//   ....[107]....
        /*07a4*/ 	.word	0x000031c0
        /*07a8*/ 	.word	0x000000ff
        /*07ac*/ 	.word	0x00000000
        /*07b0*/ 	.short	0x010a
        /*07b2*/ 	.byte	0x05
	.zero		1


	//   ....[108]....
        /*07b4*/ 	.word	0x00003250
        /*07b8*/ 	.word	0x000000ff
        /*07bc*/ 	.word	0x00000000
        /*07c0*/ 	.short	0x010a
        /*07c2*/ 	.byte	0x05
	.zero		1


	//   ....[109]....
        /*07c4*/ 	.word	0x000032e0
        /*07c8*/ 	.word	0x000000ff
        /*07cc*/ 	.word	0x00000000
        /*07d0*/ 	.short	0x010a
        /*07d2*/ 	.byte	0x05
	.zero		1


	//   ....[110]....
        /*07d4*/ 	.word	0x00003370
        /*07d8*/ 	.word	0x000000ff
        /*07dc*/ 	.word	0x00000000
        /*07e0*/ 	.short	0x010a
        /*07e2*/ 	.byte	0x05
	.zero		1


	//   ....[111]....
        /*07e4*/ 	.word	0x00003400
        /*07e8*/ 	.word	0x000000ff
        /*07ec*/ 	.word	0x00000000
        /*07f0*/ 	.short	0x010a
        /*07f2*/ 	.byte	0x05
	.zero		1


	//   ....[112]....
        /*07f4*/ 	.word	0x00003490
        /*07f8*/ 	.word	0x000000ff
        /*07fc*/ 	.word	0x00000000
        /*0800*/ 	.short	0x010a
        /*0802*/ 	.byte	0x05
	.zero		1


	//   ....[113]....
        /*0804*/ 	.word	0x00003520
        /*0808*/ 	.word	0x000000ff
        /*080c*/ 	.word	0x00000000
        /*0810*/ 	.short	0x010a
        /*0812*/ 	.byte	0x05
	.zero		1


	//   ....[114]....
        /*0814*/ 	.word	0x000035b0
        /*0818*/ 	.word	0x000000ff
        /*081c*/ 	.word	0x00000000
        /*0820*/ 	.short	0x010a
        /*0822*/ 	.byte	0x05
	.zero		1


	//   ....[115]....
        /*0824*/ 	.word	0x00003640
        /*0828*/ 	.word	0x000000ff
        /*082c*/ 	.word	0x00000000
        /*0830*/ 	.short	0x010a
        /*0832*/ 	.byte	0x05
	.zero		1


	//   ....[116]....
        /*0834*/ 	.word	0x000036d0
        /*0838*/ 	.word	0x000000ff
        /*083c*/ 	.word	0x00000000
        /*0840*/ 	.short	0x010a
        /*0842*/ 	.byte	0x05
	.zero		1


	//   ....[117]....
        /*0844*/ 	.word	0x00003760
        /*0848*/ 	.word	0x000000ff
        /*084c*/ 	.word	0x00000000
        /*0850*/ 	.short	0x010a
        /*0852*/ 	.byte	0x05
	.zero		1


	//   ....[118]....
        /*0854*/ 	.word	0x000037f0
        /*0858*/ 	.word	0x000000ff
        /*085c*/ 	.word	0x00000000
        /*0860*/ 	.short	0x010a
        /*0862*/ 	.byte	0x05
	.zero		1


	//   ....[119]....
        /*0864*/ 	.word	0x00003880
        /*0868*/ 	.word	0x000000ff
        /*086c*/ 	.word	0x00000000
        /*0870*/ 	.short	0x010a
        /*0872*/ 	.byte	0x05
	.zero		1


	//   ....[120]....
        /*0874*/ 	.word	0x00003910
        /*0878*/ 	.word	0x000000ff
        /*087c*/ 	.word	0x00000000
        /*0880*/ 	.short	0x010a
        /*0882*/ 	.byte	0x05
	.zero		1


	//   ....[121]....
        /*0884*/ 	.word	0x000039a0
        /*0888*/ 	.word	0x000000ff
        /*088c*/ 	.word	0x00000000
        /*0890*/ 	.short	0x010a
        /*0892*/ 	.byte	0x05
	.zero		1


	//   ....[122]....
        /*0894*/ 	.word	0x00003a30
        /*0898*/ 	.word	0x000000ff
        /*089c*/ 	.word	0x00000000
        /*08a0*/ 	.short	0x010a
        /*08a2*/ 	.byte	0x05
	.zero		1


	//   ....[123]....
        /*08a4*/ 	.word	0x00003ac0
        /*08a8*/ 	.word	0x000000ff
        /*08ac*/ 	.word	0x00000000
        /*08b0*/ 	.short	0x010a
        /*08b2*/ 	.byte	0x05
	.zero		1


	//   ....[124]....
        /*08b4*/ 	.word	0x00003b50
        /*08b8*/ 	.word	0x000000ff
        /*08bc*/ 	.word	0x00000000
        /*08c0*/ 	.short	0x010a
        /*08c2*/ 	.byte	0x05
	.zero		1


	//   ....[125]....
        /*08c4*/ 	.word	0x00003be0
        /*08c8*/ 	.word	0x000000ff
        /*08cc*/ 	.word	0x00000000
        /*08d0*/ 	.short	0x010a
        /*08d2*/ 	.byte	0x05
	.zero		1


	//   ....[126]....
        /*08d4*/ 	.word	0x00003c70
        /*08d8*/ 	.word	0x000000ff
        /*08dc*/ 	.word	0x00000000
        /*08e0*/ 	.short	0x010a
        /*08e2*/ 	.byte	0x05
	.zero		1


	//   ....[127]....
        /*08e4*/ 	.word	0x00003d00
        /*08e8*/ 	.word	0x000000ff
        /*08ec*/ 	.word	0x00000000
        /*08f0*/ 	.short	0x010a
        /*08f2*/ 	.byte	0x05
	.zero		1


	//   ....[128]....
        /*08f4*/ 	.word	0x00003d90
        /*08f8*/ 	.word	0x000000ff
        /*08fc*/ 	.word	0x00000000
        /*0900*/ 	.short	0x010a
        /*0902*/ 	.byte	0x05
	.zero		1


	//   ....[129]....
        /*0904*/ 	.word	0x00003e20
        /*0908*/ 	.word	0x000000ff
        /*090c*/ 	.word	0x00000000
        /*0910*/ 	.short	0x010a
        /*0912*/ 	.byte	0x05
	.zero		1


	//   ....[130]....
        /*0914*/ 	.word	0x00003eb0
        /*0918*/ 	.word	0x000000ff
        /*091c*/ 	.word	0x00000000
        /*0920*/ 	.short	0x010a
        /*0922*/ 	.byte	0x05
	.zero		1


	//   ....[131]....
        /*0924*/ 	.word	0x00003f40
        /*0928*/ 	.word	0x000000ff
        /*092c*/ 	.word	0x00000000
        /*0930*/ 	.short	0x010a
        /*0932*/ 	.byte	0x05
	.zero		1


	//   ....[132]....
        /*0934*/ 	.word	0x00003fd0
        /*0938*/ 	.word	0x000000ff
        /*093c*/ 	.word	0x00000000
        /*0940*/ 	.short	0x010a
        /*0942*/ 	.byte	0x05
	.zero		1


	//   ....[133]....
        /*0944*/ 	.word	0x00004060
        /*0948*/ 	.word	0x000000ff
        /*094c*/ 	.word	0x00000000
        /*0950*/ 	.short	0x010a
        /*0952*/ 	.byte	0x05
	.zero		1


	//   ....[134]....
        /*0954*/ 	.word	0x00004100
        /*0958*/ 	.word	0x00000000
        /*095c*/ 	.word	0x00000000
        /*0960*/ 	.short	0x010a
        /*0962*/ 	.byte	0xff
	.zero		1


	//   ....[135]....
        /*0964*/ 	.word	0x00004240
        /*0968*/ 	.word	0x00000002
        /*096c*/ 	.word	0x000002b0
        /*0970*/ 	.short	0x010a
        /*0972*/ 	.byte	0xff
	.zero		1


	//   ....[136]....
        /*0974*/ 	.word	0x000042a0
        /*0978*/ 	.word	0x00000004
        /*097c*/ 	.word	0x00000000
        /*0980*/ 	.short	0x0101
        /*0982*/ 	.byte	0xff
	.zero		1


	//   ....[137]....
        /*0984*/ 	.word	0x000042c0
        /*0988*/ 	.word	0x000000ff
        /*098c*/ 	.word	0x00000260
        /*0990*/ 	.short	0x010a
        /*0992*/ 	.byte	0x04
	.zero		1


	//   ....[138]....
        /*0994*/ 	.word	0x000043e0
        /*0998*/ 	.word	0x00000002
        /*099c*/ 	.word	0x00000250
        /*09a0*/ 	.short	0x010a
        /*09a2*/ 	.byte	0xff
	.zero		1


	//   ....[139]....
        /*09a4*/ 	.word	0x000044f0
        /*09a8*/ 	.word	0x00000002
        /*09ac*/ 	.word	0x00000000
        /*09b0*/ 	.short	0x0101
        /*09b2*/ 	.byte	0xff
	.zero		1


	//   ....[140]....
        /*09b4*/ 	.word	0x00004580
        /*09b8*/ 	.word	0x000000ff
        /*09bc*/ 	.word	0x00000260
        /*09c0*/ 	.short	0x0106
        /*09c2*/ 	.byte	0x04
	.zero		1


	//   ....[141]....
        /*09c4*/ 	.word	0x000045a0
        /*09c8*/ 	.word	0x000000ff
        /*09cc*/ 	.word	0x00000260
        /*09d0*/ 	.short	0x010a
        /*09d2*/ 	.byte	0x04
	.zero		1


	//   ....[142]....
        /*09d4*/ 	.word	0x00004630
        /*09d8*/ 	.word	0x000000ff
        /*09dc*/ 	.word	0x00000260
        /*09e0*/ 	.short	0x0106
        /*09e2*/ 	.byte	0x07
	.zero		1


	//   ....[143]....
        /*09e4*/ 	.word	0x00004670
        /*09e8*/ 	.word	0x00000000
        /*09ec*/ 	.word	0x00000260
        /*09f0*/ 	.short	0x010a
        /*09f2*/ 	.byte	0xff
	.zero		1


	//   ....[144]....
        /*09f4*/ 	.word	0x00004b70
        /*09f8*/ 	.word	0x00000000
        /*09fc*/ 	.word	0x00000250
        /*0a00*/ 	.short	0x010a
        /*0a02*/ 	.byte	0xff
	.zero		1


	//   ....[145]....
        /*0a04*/ 	.word	0x00004c70
        /*0a08*/ 	.word	0x00000003
        /*0a0c*/ 	.word	0x00000000
        /*0a10*/ 	.short	0x0101
        /*0a12*/ 	.byte	0xff
	.zero		1


	//   ....[146]....
        /*0a14*/ 	.word	0x00004c80
        /*0a18*/ 	.word	0x000000ff
        /*0a1c*/ 	.word	0x00000000
        /*0a20*/ 	.short	0x010a
        /*0a22*/ 	.byte	0x04
	.zero		1


	//   ....[147]....
        /*0a24*/ 	.word	0x00004ca0
        /*0a28*/ 	.word	0x000000ff
        /*0a2c*/ 	.word	0x00000290
        /*0a30*/ 	.short	0x010a
        /*0a32*/ 	.byte	0x13
	.zero		1


	//   ....[148]....
        /*0a34*/ 	.word	0x00004de0
        /*0a38*/ 	.word	0x000000ff
        /*0a3c*/ 	.word	0x00000000
        /*0a40*/ 	.short	0x010a
        /*0a42*/ 	.byte	0x06
	.zero		1


	//   ....[149]....
        /*0a44*/ 	.word	0x00004ee0
        /*0a48*/ 	.word	0x000000ff
        /*0a4c*/ 	.word	0x00000000
        /*0a50*/ 	.short	0x010a
        /*0a52*/ 	.byte	0x04
	.zero		1


	//   ....[150]....
        /*0a54*/ 	.word	0x000050c0
        /*0a58*/ 	.word	0x000000ff
        /*0a5c*/ 	.word	0x00000000
        /*0a60*/ 	.short	0x010a
        /*0a62*/ 	.byte	0x04
	.zero		1


	//   ....[151]....
        /*0a64*/ 	.word	0x00005150
        /*0a68*/ 	.word	0x000000ff
        /*0a6c*/ 	.word	0x00000000
        /*0a70*/ 	.short	0x010a
        /*0a72*/ 	.byte	0x05
	.zero		1


	//   ....[152]....
        /*0a74*/ 	.word	0x000051e0
        /*0a78*/ 	.word	0x000000ff
        /*0a7c*/ 	.word	0x00000000
        /*0a80*/ 	.short	0x010a
        /*0a82*/ 	.byte	0x05
	.zero		1


	//   ....[153]....
        /*0a84*/ 	.word	0x00005270
        /*0a88*/ 	.word	0x000000ff
        /*0a8c*/ 	.word	0x00000000
        /*0a90*/ 	.short	0x010a
        /*0a92*/ 	.byte	0x04
	.zero		1


	//   ....[154]....
        /*0a94*/ 	.word	0x00005740
        /*0a98*/ 	.word	0x0000000c
        /*0a9c*/ 	.word	0x00000250
        /*0aa0*/ 	.short	0x010a
        /*0aa2*/ 	.byte	0xff
	.zero		1


	//   ....[155]....
        /*0aa4*/ 	.word	0x000058b0
        /*0aa8*/ 	.word	0x00000000
        /*0aac*/ 	.word	0x00000000
        /*0ab0*/ 	.short	0x0101
        /*0ab2*/ 	.byte	0xff
	.zero		1


	//   ....[156]....
        /*0ab4*/ 	.word	0x00005d40
        /*0ab8*/ 	.word	0x000000ff
        /*0abc*/ 	.word	0x00000248
        /*0ac0*/ 	.short	0x010a
        /*0ac2*/ 	.byte	0x15
	.zero		1


	//   ....[157]....
        /*0ac4*/ 	.word	0x00005ec0
        /*0ac8*/ 	.word	0x000000ff
        /*0acc*/ 	.word	0x00000230
        /*0ad0*/ 	.short	0x010a
        /*0ad2*/ 	.byte	0x15
	.zero		1


	//   ....[158]....
        /*0ad4*/ 	.word	0x00006030
        /*0ad8*/ 	.word	0x000000ff
        /*0adc*/ 	.word	0x00000220
        /*0ae0*/ 	.short	0x010b
        /*0ae2*/ 	.byte	0x15
	.zero		1


	//   ....[159]....
        /*0ae4*/ 	.word	0x00006040
        /*0ae8*/ 	.word	0x000000ff
        /*0aec*/ 	.word	0x00000000
        /*0af0*/ 	.short	0x0101
        /*0af2*/ 	.byte	0x22
	.zero		1


	//   ....[160]....
        /*0af4*/ 	.word	0x00006050
        /*0af8*/ 	.word	0x000000ff
        /*0afc*/ 	.word	0x00000238
        /*0b00*/ 	.short	0x010a
        /*0b02*/ 	.byte	0x15
	.zero		1


	//   ....[161]....
        /*0b04*/ 	.word	0x00006230
        /*0b08*/ 	.word	0x000000ff
        /*0b0c*/ 	.word	0x00000228
        /*0b10*/ 	.short	0x010b
        /*0b12*/ 	.byte	0x15
	.zero		1


	//   ....[162]....
        /*0b14*/ 	.word	0x00006240
        /*0b18*/ 	.word	0x000000ff
        /*0b1c*/ 	.word	0x00000000
        /*0b20*/ 	.short	0x0101
        /*0b22*/ 	.byte	0x21
	.zero		1


	//   ....[163]....
        /*0b24*/ 	.word	0x00006270
        /*0b28*/ 	.word	0x000000ff
        /*0b2c*/ 	.word	0x00000230
        /*0b30*/ 	.short	0x010a
        /*0b32*/ 	.byte	0x15
	.zero		1


	//   ....[164]....
        /*0b34*/ 	.word	0x000062b0
        /*0b38*/ 	.word	0x00000000
        /*0b3c*/ 	.word	0x00000238
        /*0b40*/ 	.short	0x010a
        /*0b42*/ 	.byte	0xff
	.zero		1


	//   ....[165]....
        /*0b44*/ 	.word	0x000065f0
        /*0b48*/ 	.word	0x00000003
        /*0b4c*/ 	.word	0x00000250
        /*0b50*/ 	.short	0x010a
        /*0b52*/ 	.byte	0xff
	.zero		1


	//   ....[166]....
        /*0b54*/ 	.word	0x00006770
        /*0b58*/ 	.word	0x00000000
        /*0b5c*/ 	.word	0x00000000
        /*0b60*/ 	.short	0x0101
        /*0b62*/ 	.byte	0xff
	.zero		1


	//   ....[167]....
        /*0b64*/ 	.word	0x000072a0
        /*0b68*/ 	.word	0x00000002
        /*0b6c*/ 	.word	0x00000220
        /*0b70*/ 	.short	0x010a
        /*0b72*/ 	.byte	0xff
	.zero		1


	//   ....[168]....
        /*0b74*/ 	.word	0x000072e0
        /*0b78*/ 	.word	0x00000063
        /*0b7c*/ 	.word	0x00000270
        /*0b80*/ 	.short	0x010a
        /*0b82*/ 	.byte	0xff
	.zero		1


	//   ....[169]....
        /*0b84*/ 	.word	0x000073d0
        /*0b88*/ 	.word	0x00000002
        /*0b8c*/ 	.word	0x00000220
        /*0b90*/ 	.short	0x010a
        /*0b92*/ 	.byte	0xff
	.zero		1


	//   ....[170]....
        /*0b94*/ 	.word	0x00007500
        /*0b98*/ 	.word	0x00000000
        /*0b9c*/ 	.word	0x00000000
        /*0ba0*/ 	.short	0x0101
        /*0ba2*/ 	.byte	0xff
	.zero		1


	//   ....[171]....
        /*0ba4*/ 	.word	0x00007560
        /*0ba8*/ 	.word	0x00000063
        /*0bac*/ 	.word	0x00000270
        /*0bb0*/ 	.short	0x010a
        /*0bb2*/ 	.byte	0xff
	.zero		1


	//   ....[172]....
        /*0bb4*/ 	.word	0x000080b0
        /*0bb8*/ 	.word	0x00000070
        /*0bbc*/ 	.word	0x00000220
        /*0bc0*/ 	.short	0x010a
        /*0bc2*/ 	.byte	0xff
	.zero		1


	//   ....[173]....
        /*0bc4*/ 	.word	0x00008180
        /*0bc8*/ 	.word	0x00000070
        /*0bcc*/ 	.word	0x00000220
        /*0bd0*/ 	.short	0x010a
        /*0bd2*/ 	.byte	0xff
	.zero		1


	//   ....[174]....
        /*0bd4*/ 	.word	0x000082b0
        /*0bd8*/ 	.word	0x00000000
        /*0bdc*/ 	.word	0x00000000
        /*0be0*/ 	.short	0x0101
        /*0be2*/ 	.byte	0xff
	.zero		1


	//   ....[175]....
        /*0be4*/ 	.word	0x00008720
        /*0be8*/ 	.word	0x000000ff
        /*0bec*/ 	.word	0x00000000
        /*0bf0*/ 	.short	0x0101
        /*0bf2*/ 	.byte	0x04
	.zero		1


	//   ....[176]....
        /*0bf4*/ 	.word	0x00008f20
        /*0bf8*/ 	.word	0x00000000
        /*0bfc*/ 	.word	0x000002c0
        /*0c00*/ 	.short	0x010a
        /*0c02*/ 	.byte	0xff
	.zero		1


	//   ....[177]....
        /*0c04*/ 	.word	0x00008f80
        /*0c08*/ 	.word	0x00000000
        /*0c0c*/ 	.word	0x00000110
        /*0c10*/ 	.short	0x010a
        /*0c12*/ 	.byte	0xff
	.zero		1


	//   ....[178]....
        /*0c14*/ 	.word	0x00008fe0
        /*0c18*/ 	.word	0x00000000
        /*0c1c*/ 	.word	0x00000110
        /*0c20*/ 	.short	0x010a
        /*0c22*/ 	.byte	0xff
	.zero		1


	//   ....[179]....
        /*0c24*/ 	.word	0x00009030
        /*0c28*/ 	.word	0x00000003
        /*0c2c*/ 	.word	0x00000250
        /*0c30*/ 	.short	0x010a
        /*0c32*/ 	.byte	0xff
	.zero		1


	//   ....[180]....
        /*0c34*/ 	.word	0x00009090
        /*0c38*/ 	.word	0x00000000
        /*0c3c*/ 	.word	0x00000000
        /*0c40*/ 	.short	0x010a
        /*0c42*/ 	.byte	0xff
	.zero		1


	//   ....[181]....
        /*0c44*/ 	.word	0x000090f0
        /*0c48*/ 	.word	0x00000000
        /*0c4c*/ 	.word	0x00000000
        /*0c50*/ 	.short	0x010a
        /*0c52*/ 	.byte	0xff
	.zero		1


	//   ....[182]....
        /*0c54*/ 	.word	0x00009150
        /*0c58*/ 	.word	0x00000000
        /*0c5c*/ 	.word	0x00000000
        /*0c60*/ 	.short	0x010a
        /*0c62*/ 	.byte	0xff
	.zero		1


	//   ....[183]....
        /*0c64*/ 	.word	0x000091b0
        /*0c68*/ 	.word	0x00000000
        /*0c6c*/ 	.word	0x00000000
        /*0c70*/ 	.short	0x010a
        /*0c72*/ 	.byte	0xff
	.zero		1


	//   ....[184]....
        /*0c74*/ 	.word	0x00009210
        /*0c78*/ 	.word	0x00000000
        /*0c7c*/ 	.word	0x00000000
        /*0c80*/ 	.short	0x010a
        /*0c82*/ 	.byte	0xff
	.zero		1


	//   ....[185]....
        /*0c84*/ 	.word	0x00009270
        /*0c88*/ 	.word	0x00000000
        /*0c8c*/ 	.word	0x00000000
        /*0c90*/ 	.short	0x010a
        /*0c92*/ 	.byte	0xff
	.zero		1


	//   ....[186]....
        /*0c94*/ 	.word	0x000092d0
        /*0c98*/ 	.word	0x00000000
        /*0c9c*/ 	.word	0x00000000
        /*0ca0*/ 	.short	0x010a
        /*0ca2*/ 	.byte	0xff
	.zero		1


	//   ....[187]....
        /*0ca4*/ 	.word	0x00009330
        /*0ca8*/ 	.word	0x00000000
        /*0cac*/ 	.word	0x00000000
        /*0cb0*/ 	.short	0x010a
        /*0cb2*/ 	.byte	0xff
	.zero		1


	//   ....[188]....
        /*0cb4*/ 	.word	0x00009390
        /*0cb8*/ 	.word	0x00000000
        /*0cbc*/ 	.word	0x00000000
        /*0cc0*/ 	.short	0x010a
        /*0cc2*/ 	.byte	0xff
	.zero		1


	//   ....[189]....
        /*0cc4*/ 	.word	0x000093f0
        /*0cc8*/ 	.word	0x00000000
        /*0ccc*/ 	.word	0x00000000
        /*0cd0*/ 	.short	0x010a
        /*0cd2*/ 	.byte	0xff
	.zero		1


	//   ....[190]....
        /*0cd4*/ 	.word	0x00009450
        /*0cd8*/ 	.word	0x00000000
        /*0cdc*/ 	.word	0x00000000
        /*0ce0*/ 	.short	0x010a
        /*0ce2*/ 	.byte	0xff
	.zero		1


	//   ....[191]....
        /*0ce4*/ 	.word	0x000094b0
        /*0ce8*/ 	.word	0x00000000
        /*0cec*/ 	.word	0x00000000
        /*0cf0*/ 	.short	0x010a
        /*0cf2*/ 	.byte	0xff
	.zero		1


	//   ....[192]....
        /*0cf4*/ 	.word	0x00009510
        /*0cf8*/ 	.word	0x00000000
        /*0cfc*/ 	.word	0x00000000
        /*0d00*/ 	.short	0x010a
        /*0d02*/ 	.byte	0xff
	.zero		1


	//   ....[193]....
        /*0d04*/ 	.word	0x00009570
        /*0d08*/ 	.word	0x00000000
        /*0d0c*/ 	.word	0x00000000
        /*0d10*/ 	.short	0x010a
        /*0d12*/ 	.byte	0xff
	.zero		1


	//   ....[194]....
        /*0d14*/ 	.word	0x000095d0
        /*0d18*/ 	.word	0x00000000
        /*0d1c*/ 	.word	0x00000000
        /*0d20*/ 	.short	0x010a
        /*0d22*/ 	.byte	0xff
	.zero		1


	//   ....[195]....
        /*0d24*/ 	.word	0x00009630
        /*0d28*/ 	.word	0x00000000
        /*0d2c*/ 	.word	0x00000000
        /*0d30*/ 	.short	0x010a
        /*0d32*/ 	.byte	0xff
	.zero		1


	//   ....[196]....
        /*0d34*/ 	.word	0x00009690
        /*0d38*/ 	.word	0x00000000
        /*0d3c*/ 	.word	0x00000000
        /*0d40*/ 	.short	0x010a
        /*0d42*/ 	.byte	0xff
	.zero		1


	//   ....[197]....
        /*0d44*/ 	.word	0x000096f0
        /*0d48*/ 	.word	0x00000000
        /*0d4c*/ 	.word	0x00000000
        /*0d50*/ 	.short	0x010a
        /*0d52*/ 	.byte	0xff
	.zero		1


	//   ....[198]....
        /*0d54*/ 	.word	0x00009750
        /*0d58*/ 	.word	0x00000000
        /*0d5c*/ 	.word	0x00000000
        /*0d60*/ 	.short	0x010a
        /*0d62*/ 	.byte	0xff
	.zero		1


	//   ....[199]....
        /*0d64*/ 	.word	0x000097b0
        /*0d68*/ 	.word	0x00000000
        /*0d6c*/ 	.word	0x00000000
        /*0d70*/ 	.short	0x010a
        /*0d72*/ 	.byte	0xff
	.zero		1


	//   ....[200]....
        /*0d74*/ 	.word	0x00009810
        /*0d78*/ 	.word	0x00000000
        /*0d7c*/ 	.word	0x00000000
        /*0d80*/ 	.short	0x010a
        /*0d82*/ 	.byte	0xff
	.zero		1


	//   ....[201]....
        /*0d84*/ 	.word	0x00009870
        /*0d88*/ 	.word	0x00000000
        /*0d8c*/ 	.word	0x00000000
        /*0d90*/ 	.short	0x010a
        /*0d92*/ 	.byte	0xff
	.zero		1


	//   ....[202]....
        /*0d94*/ 	.word	0x000098d0
        /*0d98*/ 	.word	0x00000000
        /*0d9c*/ 	.word	0x00000000
        /*0da0*/ 	.short	0x010a
        /*0da2*/ 	.byte	0xff
	.zero		1


	//   ....[203]....
        /*0da4*/ 	.word	0x00009930
        /*0da8*/ 	.word	0x00000000
        /*0dac*/ 	.word	0x00000000
        /*0db0*/ 	.short	0x010a
        /*0db2*/ 	.byte	0xff
	.zero		1


	//   ....[204]....
        /*0db4*/ 	.word	0x00009990
        /*0db8*/ 	.word	0x00000000
        /*0dbc*/ 	.word	0x00000000
        /*0dc0*/ 	.short	0x010a
        /*0dc2*/ 	.byte	0xff
	.zero		1


	//   ....[205]....
        /*0dc4*/ 	.word	0x000099f0
        /*0dc8*/ 	.word	0x00000000
        /*0dcc*/ 	.word	0x00000000
        /*0dd0*/ 	.short	0x010a
        /*0dd2*/ 	.byte	0xff
	.zero		1


	//   ....[206]....
        /*0dd4*/ 	.word	0x00009a50
        /*0dd8*/ 	.word	0x00000000
        /*0ddc*/ 	.word	0x00000000
        /*0de0*/ 	.short	0x010a
        /*0de2*/ 	.byte	0xff
	.zero		1


	//   ....[207]....
        /*0de4*/ 	.word	0x00009ab0
        /*0de8*/ 	.word	0x00000000
        /*0dec*/ 	.word	0x00000000
        /*0df0*/ 	.short	0x010a
        /*0df2*/ 	.byte	0xff
	.zero		1


	//   ....[208]....
        /*0df4*/ 	.word	0x00009b10
        /*0df8*/ 	.word	0x00000000
        /*0dfc*/ 	.word	0x00000000
        /*0e00*/ 	.short	0x010a
        /*0e02*/ 	.byte	0xff
	.zero		1


	//   ....[209]....
        /*0e04*/ 	.word	0x00009b70
        /*0e08*/ 	.word	0x00000000
        /*0e0c*/ 	.word	0x00000000
        /*0e10*/ 	.short	0x010a
        /*0e12*/ 	.byte	0xff
	.zero		1


	//   ....[210]....
        /*0e14*/ 	.word	0x00009bd0
        /*0e18*/ 	.word	0x00000000
        /*0e1c*/ 	.word	0x00000000
        /*0e20*/ 	.short	0x010a
        /*0e22*/ 	.byte	0xff
	.zero		1


	//   ....[211]....
        /*0e24*/ 	.word	0x00009c30
        /*0e28*/ 	.word	0x00000000
        /*0e2c*/ 	.word	0x00000000
        /*0e30*/ 	.short	0x010a
        /*0e32*/ 	.byte	0xff
	.zero		1


	//   ....[212]....
        /*0e34*/ 	.word	0x00009c90
        /*0e38*/ 	.word	0x00000000
        /*0e3c*/ 	.word	0x00000000
        /*0e40*/ 	.short	0x010a
        /*0e42*/ 	.byte	0xff
	.zero		1


	//   ....[213]....
        /*0e44*/ 	.word	0x00009ce0
        /*0e48*/ 	.word	0x00000002
        /*0e4c*/ 	.word	0x000002b0
        /*0e50*/ 	.short	0x010a
        /*0e52*/ 	.byte	0xff
	.zero		1


	//   ....[214]....
        /*0e54*/ 	.word	0x00009d40
        /*0e58*/ 	.word	0x00000002
        /*0e5c*/ 	.word	0x00000260
        /*0e60*/ 	.short	0x010a
        /*0e62*/ 	.byte	0xff
	.zero		1


	//   ....[215]....
        /*0e64*/ 	.word	0x00009d90
        /*0e68*/ 	.word	0x00000002
        /*0e6c*/ 	.word	0x00000250
        /*0e70*/ 	.short	0x010a
        /*0e72*/ 	.byte	0xff
	.zero		1


	//   ....[216]....
        /*0e74*/ 	.word	0x00009df0
        /*0e78*/ 	.word	0x00000000
        /*0e7c*/ 	.word	0x00000260
        /*0e80*/ 	.short	0x010a
        /*0e82*/ 	.byte	0xff
	.zero		1


	//   ....[217]....
        /*0e84*/ 	.word	0x00009e40
        /*0e88*/ 	.word	0x00000000
        /*0e8c*/ 	.word	0x00000250
        /*0e90*/ 	.short	0x010a
        /*0e92*/ 	.byte	0xff
	.zero		1


	//   ....[218]....
        /*0e94*/ 	.word	0x00009ea0
        /*0e98*/ 	.word	0x00000003
        /*0e9c*/ 	.word	0x00000290
        /*0ea0*/ 	.short	0x010a
        /*0ea2*/ 	.byte	0xff
	.zero		1


	//   ....[219]....
        /*0ea4*/ 	.word	0x00009f00
        /*0ea8*/ 	.word	0x00000000
        /*0eac*/ 	.word	0x00000000
        /*0eb0*/ 	.short	0x010a
        /*0eb2*/ 	.byte	0xff
	.zero		1


	//   ....[220]....
        /*0eb4*/ 	.word	0x00009f60
        /*0eb8*/ 	.word	0x00000000
        /*0ebc*/ 	.word	0x00000000
        /*0ec0*/ 	.short	0x010a
        /*0ec2*/ 	.byte	0xff
	.zero		1


	//   ....[221]....
        /*0ec4*/ 	.word	0x00009fc0
        /*0ec8*/ 	.word	0x00000000
        /*0ecc*/ 	.word	0x00000000
        /*0ed0*/ 	.short	0x010a
        /*0ed2*/ 	.byte	0xff
	.zero		1


	//   ....[222]....
        /*0ed4*/ 	.word	0x0000a020
        /*0ed8*/ 	.word	0x00000000
        /*0edc*/ 	.word	0x00000000
        /*0ee0*/ 	.short	0x010a
        /*0ee2*/ 	.byte	0xff
	.zero		1


	//   ....[223]....
        /*0ee4*/ 	.word	0x0000a080
        /*0ee8*/ 	.word	0x00000000
        /*0eec*/ 	.word	0x00000000
        /*0ef0*/ 	.short	0x010a
        /*0ef2*/ 	.byte	0xff
	.zero		1


	//   ....[224]....
        /*0ef4*/ 	.word	0x0000a0d0
        /*0ef8*/ 	.word	0x0000000c
        /*0efc*/ 	.word	0x00000250
        /*0f00*/ 	.short	0x010a
        /*0f02*/ 	.byte	0xff
	.zero		1


	//   ....[225]....
        /*0f04*/ 	.word	0x0000a130
        /*0f08*/ 	.word	0x00000000
        /*0f0c*/ 	.word	0x00000248
        /*0f10*/ 	.short	0x010a
        /*0f12*/ 	.byte	0xff
	.zero		1


	//   ....[226]....
        /*0f14*/ 	.word	0x0000a190
        /*0f18*/ 	.word	0x00000000
        /*0f1c*/ 	.word	0x00000230
        /*0f20*/ 	.short	0x010a
        /*0f22*/ 	.byte	0xff
	.zero		1


	//   ....[227]....
        /*0f24*/ 	.word	0x0000a1f0
        /*0f28*/ 	.word	0x00000000
        /*0f2c*/ 	.word	0x00000238
        /*0f30*/ 	.short	0x010a
        /*0f32*/ 	.byte	0xff
	.zero		1


	//   ....[228]....
        /*0f34*/ 	.word	0x0000a250
        /*0f38*/ 	.word	0x00000000
        /*0f3c*/ 	.word	0x00000230
        /*0f40*/ 	.short	0x010a
        /*0f42*/ 	.byte	0xff
	.zero		1


	//   ....[229]....
        /*0f44*/ 	.word	0x0000a2a0
        /*0f48*/ 	.word	0x00000003
        /*0f4c*/ 	.word	0x00000250
        /*0f50*/ 	.short	0x010a
        /*0f52*/ 	.byte	0xff
	.zero		1


	//   ....[230]....
        /*0f54*/ 	.word	0x0000a2f0
        /*0f58*/ 	.word	0x00000002
        /*0f5c*/ 	.word	0x00000220
        /*0f60*/ 	.short	0x010a
        /*0f62*/ 	.byte	0xff
	.zero		1


	//   ....[231]....
        /*0f64*/ 	.word	0x0000a340
        /*0f68*/ 	.word	0x00000063
        /*0f6c*/ 	.word	0x00000270
        /*0f70*/ 	.short	0x010a
        /*0f72*/ 	.byte	0xff
	.zero		1


	//   ....[232]....
        /*0f74*/ 	.word	0x0000a390
        /*0f78*/ 	.word	0x00000070
        /*0f7c*/ 	.word	0x00000220
        /*0f80*/ 	.short	0x010a
        /*0f82*/ 	.byte	0xff
	.zero		1


	//----- nvinfo : EIATTR_NUM_MBARRIERS
	.align		4
.L_47:
        /*0f84*/ 	.byte	0x03, 0x38
        /*0f86*/ 	.short	0x005a


	//----- nvinfo : EIATTR_EXIT_INSTR_OFFSETS
	.align		4
        /*0f88*/ 	.byte	0x04, 0x1c
        /*0f8a*/ 	.short	(.L_49 - .L_48)


	//   ....[0]....
.L_48:
        /*0f8c*/ 	.word	0x00004130


	//   ....[1]....
        /*0f90*/ 	.word	0x00004640


	//   ....[2]....
        /*0f94*/ 	.word	0x000046a0


	//   ....[3]....
        /*0f98*/ 	.word	0x000054d0


	//   ....[4]....
        /*0f9c*/ 	.word	0x000062e0


	//   ....[5]....
        /*0fa0*/ 	.word	0x00006320


	//   ....[6]....
        /*0fa4*/ 	.word	0x00008f10


	//----- nvinfo : EIATTR_MAX_THREADS
	.align		4
.L_49:
        /*0fa8*/ 	.byte	0x04, 0x05
        /*0faa*/ 	.short	(.L_51 - .L_50)
.L_50:
        /*0fac*/ 	.word	0x00000100
        /*0fb0*/ 	.word	0x00000001
        /*0fb4*/ 	.word	0x00000001


	//----- nvinfo : EIATTR_CRS_STACK_SIZE
	.align		4
.L_51:
        /*0fb8*/ 	.byte	0x04, 0x1e
        /*0fba*/ 	.short	(.L_53 - .L_52)
.L_52:
        /*0fbc*/ 	.word	0x00000000


	//----- nvinfo : EIATTR_CBANK_PARAM_SIZE
	.align		4
.L_53:
        /*0fc0*/ 	.byte	0x03, 0x19
        /*0fc2*/ 	.short	0x0800


	//----- nvinfo : EIATTR_PARAM_CBANK
	.align		4
        /*0fc4*/ 	.byte	0x04, 0x0a
        /*0fc6*/ 	.short	(.L_55 - .L_54)
	.align		4
.L_54:
        /*0fc8*/ 	.word	index@(.nv.constant0._ZN7cutlass13device_kernelINS_4gemm6kernel13GemmUniversalIN4cute5tupleIJiiiiEEENS1_10collective13CollectiveMmaINS1_35MainloopSm100TmaUmmaWarpSpecializedILi34ELi2ELi4ENS5_IJNS4_1CILi4EEESB_NSA_ILi1EEEEEEEENS5_IJNSA_ILi64EEENSA_ILi128EEENSA_ILi32EEEEEENS_12float_e5m2_tENS5_IJlSC_lEEESJ_SK_NS4_8TiledMMAINS4_8MMA_AtomIJNS4_10MMA_TraitsINS4_19SM100_MMA_F8F6F4_SSEJSJ_SJ_fSF_SG_NS4_17integral_constantINS4_4UMMA5MajorELSR_0EEESS_NSP_INSQ_7ScaleInELST_0EEESU_EEEEEENS4_6LayoutINS5_IJSC_SC_SC_EEENS5_IJNSA_ILi0EEESZ_SZ_EEEEENS5_IJNS4_10UnderscoreES12_S12_EEEEENS4_23SM90_TMA_LOAD_MULTICASTENS4_14ComposedLayoutINS4_7SwizzleILi1ELi4ELi3EEENS4_18smem_ptr_flag_bitsILi8EEENSX_INS5_IJNSA_ILi8EEESH_EEENS5_IJSH_SC_EEEEEEEvNS4_8identityES15_S1F_vS1G_EENS_8epilogue10collective18CollectiveEpilogueINS1I_23Sm100TmaWarpSpecializedILi2ELi2ELi32ELb0ELb0EEEJSI_NS5_IJNSX_ISF_SC_EES1N_EEESJ_SK_SJ_SK_NS1I_6fusion15FusionCallbacksIS1M_NS1P_17LinearCombinationISJ_fSJ_fLNS_15FloatRoundStyleE2EEESI_S1O_JEEENS4_5SM1004TMEM4LOAD26SM100_TMEM_LOAD_16dp32b32xENS4_13SM90_TMA_LOADENS16_INS17_ILi2ELi4ELi3EEES1A_NSX_INS5_IJS1B_SF_EEENS5_IJSF_SC_EEEEEEENS4_39AutoVectorizingCopyWithAssumedAlignmentILi128EEENS4_14SM90_TMA_STOREES24_S26_S26_EEEvvEEEEvNT_6ParamsE)
        /*0fcc*/ 	.short	0x0380
        /*0fce*/ 	.short	0x0800


	//----- nvinfo : EIATTR_SW_WAR
	.align		4
.L_55:
        /*0fd0*/ 	.byte	0x04, 0x36
        /*0fd2*/ 	.short	(.L_57 - .L_56)
.L_56:
        /*0fd4*/ 	.word	0x00000008
.L_57:


//--------------------- .nv.callgraph             --------------------------
	.section	.nv.callgraph,"",@"SHT_CUDA_CALLGRAPH"
	.align	4
	.sectionentsize	8
	.align		4
        /*0000*/ 	.word	0x00000000
	.align		4
        /*0004*/ 	.word	0xffffffff
	.align		4
        /*0008*/ 	.word	index@(_ZN7cutlass13device_kernelINS_4gemm6kernel13GemmUniversalIN4cute5tupleIJiiiiEEENS1_10collective13CollectiveMmaINS1_35MainloopSm100TmaUmmaWarpSpecializedILi34ELi2ELi4ENS5_IJNS4_1CILi4EEESB_NSA_ILi1EEEEEEEENS5_IJNSA_ILi64EEENSA_ILi128EEENSA_ILi32EEEEEENS_12float_e5m2_tENS5_IJlSC_lEEESJ_SK_NS4_8TiledMMAINS4_8MMA_AtomIJNS4_10MMA_TraitsINS4_19SM100_MMA_F8F6F4_SSEJSJ_SJ_fSF_SG_NS4_17integral_constantINS4_4UMMA5MajorELSR_0EEESS_NSP_INSQ_7ScaleInELST_0EEESU_EEEEEENS4_6LayoutINS5_IJSC_SC_SC_EEENS5_IJNSA_ILi0EEESZ_SZ_EEEEENS5_IJNS4_10UnderscoreES12_S12_EEEEENS4_23SM90_TMA_LOAD_MULTICASTENS4_14ComposedLayoutINS4_7SwizzleILi1ELi4ELi3EEENS4_18smem_ptr_flag_bitsILi8EEENSX_INS5_IJNSA_ILi8EEESH_EEENS5_IJSH_SC_EEEEEEEvNS4_8identityES15_S1F_vS1G_EENS_8epilogue10collective18CollectiveEpilogueINS1I_23Sm100TmaWarpSpecializedILi2ELi2ELi32ELb0ELb0EEEJSI_NS5_IJNSX_ISF_SC_EES1N_EEESJ_SK_SJ_SK_NS1I_6fusion15FusionCallbacksIS1M_NS1P_17LinearCombinationISJ_fSJ_fLNS_15FloatRoundStyleE2EEESI_S1O_JEEENS4_5SM1004TMEM4LOAD26SM100_TMEM_LOAD_16dp32b32xENS4_13SM90_TMA_LOADENS16_INS17_ILi2ELi4ELi3EEES1A_NSX_INS5_IJS1B_SF_EEENS5_IJSF_SC_EEEEEEENS4_39AutoVectorizingCopyWithAssumedAlignmentILi128EEENS4_14SM90_TMA_STOREES24_S26_S26_EEEvvEEEEvNT_6ParamsE)
	.align		4
        /*000c*/ 	.word	index@(__assertfail)
	.align		4
        /*0010*/ 	.word	0x00000000
	.align		4
        /*0014*/ 	.word	0xfffffffe
	.align		4
        /*0018*/ 	.word	0x00000000
	.align		4
        /*001c*/ 	.word	0xfffffffd
	.align		4
        /*0020*/ 	.word	0x00000000
	.align		4
        /*0024*/ 	.word	0xfffffffc


//--------------------- .nv.constant4             --------------------------
	.section	.nv.constant4,"a",@progbits
	.align	8
	.align		8
.nv.constant4:
        /*0000*/ 	.dword	__assertfail
	.align		8
        /*0008*/ 	.dword	__unnamed_1
	.align		8
        /*0010*/ 	.dword	__unnamed_2
	.align		8
        /*0018*/ 	.dword	_ZN40_INTERNAL_92365b07_4_k_cu_77315a78_287854cuda3std3__45__cpo5beginE
	.align		8
        /*0020*/ 	.dword	_ZN40_INTERNAL_92365b07_4_k_cu_77315a78_287854cuda3std3__45__cpo3endE
	.align		8
        /*0028*/ 	.dword	_ZN40_INTERNAL_92365b07_4_k_cu_77315a78_287854cuda3std3__45__cpo6cbeginE
	.align		8
        /*0030*/ 	.dword	_ZN40_INTERNAL_92365b07_4_k_cu_77315a78_287854cuda3std3__45__cpo4cendE
	.align		8
        /*0038*/ 	.dword	_ZN40_INTERNAL_92365b07_4_k_cu_77315a78_287854cuda3std3__442_GLOBAL__N__92365b07_4_k_cu_77315a78_287856ignoreE
	.align		8
        /*0040*/ 	.dword	_ZN40_INTERNAL_92365b07_4_k_cu_77315a78_287854cuda3std3__419piecewise_constructE
	.align		8
        /*0048*/ 	.dword	_ZN40_INTERNAL_92365b07_4_k_cu_77315a78_287854cuda3std3__48in_placeE
	.align		8
        /*0050*/ 	.dword	_ZN40_INTERNAL_92365b07_4_k_cu_77315a78_287854cuda3std6ranges3__45__cpo4swapE
	.align		8
        /*0058*/ 	.dword	_ZN40_INTERNAL_92365b07_4_k_cu_77315a78_287854cuda3std6ranges3__45__cpo9iter_moveE
	.align		8
        /*0060*/ 	.dword	_ZN40_INTERNAL_92365b07_4_k_cu_77315a78_287854cute7productE
	.align		8
        /*0068*/ 	.dword	_ZN40_INTERNAL_92365b07_4_k_cu_77315a78_287854cute1_E
	.align		8
        /*0070*/ 	.dword	$str$25
	.align		8
        /*0078*/ 	.dword	$str$26
	.align		8
        /*0080*/ 	.dword	$str$27
	.align		8
        /*0088*/ 	.dword	$str$28


//--------------------- .text._ZN7cutlass13device_kernelINS_4gemm6kernel13GemmUniversalIN4cute5tupleIJiiiiEEENS1_10collective13CollectiveMmaINS1_35MainloopSm100TmaUmmaWarpSpecializedILi34ELi2ELi4ENS5_IJNS4_1CILi4EEESB_NSA_ILi1EEEEEEEENS5_IJNSA_ILi64EEENSA_ILi128EEENSA_ILi32EEEEEENS_12float_e5m2_tENS5_IJlSC_lEEESJ_SK_NS4_8TiledMMAINS4_8MMA_AtomIJNS4_10MMA_TraitsINS4_19SM100_MMA_F8F6F4_SSEJSJ_SJ_fSF_SG_NS4_17integral_constantINS4_4UMMA5MajorELSR_0EEESS_NSP_INSQ_7ScaleInELST_0EEESU_EEEEEENS4_6LayoutINS5_IJSC_SC_SC_EEENS5_IJNSA_ILi0EEESZ_SZ_EEEEENS5_IJNS4_10UnderscoreES12_S12_EEEEENS4_23SM90_TMA_LOAD_MULTICASTENS4_14ComposedLayoutINS4_7SwizzleILi1ELi4ELi3EEENS4_18smem_ptr_flag_bitsILi8EEENSX_INS5_IJNSA_ILi8EEESH_EEENS5_IJSH_SC_EEEEEEEvNS4_8identityES15_S1F_vS1G_EENS_8epilogue10collective18CollectiveEpilogueINS1I_23Sm100TmaWarpSpecializedILi2ELi2ELi32ELb0ELb0EEEJSI_NS5_IJNSX_ISF_SC_EES1N_EEESJ_SK_SJ_SK_NS1I_6fusion15FusionCallbacksIS1M_NS1P_17LinearCombinationISJ_fSJ_fLNS_15FloatRoundStyleE2EEESI_S1O_JEEENS4_5SM1004TMEM4LOAD26SM100_TMEM_LOAD_16dp32b32xENS4_13SM90_TMA_LOADENS16_INS17_ILi2ELi4ELi3EEES1A_NSX_INS5_IJS1B_SF_EEENS5_IJSF_SC_EEEEEEENS4_39AutoVectorizingCopyWithAssumedAlignmentILi128EEENS4_14SM90_TMA_STOREES24_S26_S26_EEEvvEEEEvNT_6ParamsE --------------------------
	.section	.text._ZN7cutlass13device_kernelINS_4gemm6kernel13GemmUniversalIN4cute5tupleIJiiiiEEENS1_10collective13CollectiveMmaINS1_35MainloopSm100TmaUmmaWarpSpecializedILi34ELi2ELi4ENS5_IJNS4_1CILi4EEESB_NSA_ILi1EEEEEEEENS5_IJNSA_ILi64EEENSA_ILi128EEENSA_ILi32EEEEEENS_12float_e5m2_tENS5_IJlSC_lEEESJ_SK_NS4_8TiledMMAINS4_8MMA_AtomIJNS4_10MMA_TraitsINS4_19SM100_MMA_F8F6F4_SSEJSJ_SJ_fSF_SG_NS4_17integral_constantINS4_4UMMA5MajorELSR_0EEESS_NSP_INSQ_7ScaleInELST_0EEESU_EEEEEENS4_6LayoutINS5_IJSC_SC_SC_EEENS5_IJNSA_ILi0EEESZ_SZ_EEEEENS5_IJNS4_10UnderscoreES12_S12_EEEEENS4_23SM90_TMA_LOAD_MULTICASTENS4_14ComposedLayoutINS4_7SwizzleILi1ELi4ELi3EEENS4_18smem_ptr_flag_bitsILi8EEENSX_INS5_IJNSA_ILi8EEESH_EEENS5_IJSH_SC_EEEEEEEvNS4_8identityES15_S1F_vS1G_EENS_8epilogue10collective18CollectiveEpilogueINS1I_23Sm100TmaWarpSpecializedILi2ELi2ELi32ELb0ELb0EEEJSI_NS5_IJNSX_ISF_SC_EES1N_EEESJ_SK_SJ_SK_NS1I_6fusion15FusionCallbacksIS1M_NS1P_17LinearCombinationISJ_fSJ_fLNS_15FloatRoundStyleE2EEESI_S1O_JEEENS4_5SM1004TMEM4LOAD26SM100_TMEM_LOAD_16dp32b32xENS4_13SM90_TMA_LOADENS16_INS17_ILi2ELi4ELi3EEES1A_NSX_INS5_IJS1B_SF_EEENS5_IJSF_SC_EEEEEEENS4_39AutoVectorizingCopyWithAssumedAlignmentILi128EEENS4_14SM90_TMA_STOREES24_S26_S26_EEEvvEEEEvNT_6ParamsE,"ax",@progbits
	.align	128
.text._ZN7cutlass13device_kernelINS_4gemm6kernel13GemmUniversalIN4cute5tupleIJiiiiEEENS1_10collective13CollectiveMmaINS1_35MainloopSm100TmaUmmaWarpSpecializedILi34ELi2ELi4ENS5_IJNS4_1CILi4EEESB_NSA_ILi1EEEEEEEENS5_IJNSA_ILi64EEENSA_ILi128EEENSA_ILi32EEEEEENS_12float_e5m2_tENS5_IJlSC_lEEESJ_SK_NS4_8TiledMMAINS4_8MMA_AtomIJNS4_10MMA_TraitsINS4_19SM100_MMA_F8F6F4_SSEJSJ_SJ_fSF_SG_NS4_17integral_constantINS4_4UMMA5MajorELSR_0EEESS_NSP_INSQ_7ScaleInELST_0EEESU_EEEEEENS4_6LayoutINS5_IJSC_SC_SC_EEENS5_IJNSA_ILi0EEESZ_SZ_EEEEENS5_IJNS4_10UnderscoreES12_S12_EEEEENS4_23SM90_TMA_LOAD_MULTICASTENS4_14ComposedLayoutINS4_7SwizzleILi1ELi4ELi3EEENS4_18smem_ptr_flag_bitsILi8EEENSX_INS5_IJNSA_ILi8EEESH_EEENS5_IJSH_SC_EEEEEEEvNS4_8identityES15_S1F_vS1G_EENS_8epilogue10collective18CollectiveEpilogueINS1I_23Sm100TmaWarpSpecializedILi2ELi2ELi32ELb0ELb0EEEJSI_NS5_IJNSX_ISF_SC_EES1N_EEESJ_SK_SJ_SK_NS1I_6fusion15FusionCallbacksIS1M_NS1P_17LinearCombinationISJ_fSJ_fLNS_15FloatRoundStyleE2EEESI_S1O_JEEENS4_5SM1004TMEM4LOAD26SM100_TMEM_LOAD_16dp32b32xENS4_13SM90_TMA_LOADENS16_INS17_ILi2ELi4ELi3EEES1A_NSX_INS5_IJS1B_SF_EEENS5_IJSF_SC_EEEEEEENS4_39AutoVectorizingCopyWithAssumedAlignmentILi128EEENS4_14SM90_TMA_STOREES24_S26_S26_EEEvvEEEEvNT_6ParamsE:
        .type           _ZN7cutlass13device_kernelINS_4gemm6kernel13GemmUniversalIN4cute5tupleIJiiiiEEENS1_10collective13CollectiveMmaINS1_35MainloopSm100TmaUmmaWarpSpecializedILi34ELi2ELi4ENS5_IJNS4_1CILi4EEESB_NSA_ILi1EEEEEEEENS5_IJNSA_ILi64EEENSA_ILi128EEENSA_ILi32EEEEEENS_12float_e5m2_tENS5_IJlSC_lEEESJ_SK_NS4_8TiledMMAINS4_8MMA_AtomIJNS4_10MMA_TraitsINS4_19SM100_MMA_F8F6F4_SSEJSJ_SJ_fSF_SG_NS4_17integral_constantINS4_4UMMA5MajorELSR_0EEESS_NSP_INSQ_7ScaleInELST_0EEESU_EEEEEENS4_6LayoutINS5_IJSC_SC_SC_EEENS5_IJNSA_ILi0EEESZ_SZ_EEEEENS5_IJNS4_10UnderscoreES12_S12_EEEEENS4_23SM90_TMA_LOAD_MULTICASTENS4_14ComposedLayoutINS4_7SwizzleILi1ELi4ELi3EEENS4_18smem_ptr_flag_bitsILi8EEENSX_INS5_IJNSA_ILi8EEESH_EEENS5_IJSH_SC_EEEEEEEvNS4_8identityES15_S1F_vS1G_EENS_8epilogue10collective18CollectiveEpilogueINS1I_23Sm100TmaWarpSpecializedILi2ELi2ELi32ELb0ELb0EEEJSI_NS5_IJNSX_ISF_SC_EES1N_EEESJ_SK_SJ_SK_NS1I_6fusion15FusionCallbacksIS1M_NS1P_17LinearCombinationISJ_fSJ_fLNS_15FloatRoundStyleE2EEESI_S1O_JEEENS4_5SM1004TMEM4LOAD26SM100_TMEM_LOAD_16dp32b32xENS4_13SM90_TMA_LOADENS16_INS17_ILi2ELi4ELi3EEES1A_NSX_INS5_IJS1B_SF_EEENS5_IJSF_SC_EEEEEEENS4_39AutoVectorizingCopyWithAssumedAlignmentILi128EEENS4_14SM90_TMA_STOREES24_S26_S26_EEEvvEEEEvNT_6ParamsE,@function
        .size           _ZN7cutlass13device_kernelINS_4gemm6kernel13GemmUniversalIN4cute5tupleIJiiiiEEENS1_10collective13CollectiveMmaINS1_35MainloopSm100TmaUmmaWarpSpecializedILi34ELi2ELi4ENS5_IJNS4_1CILi4EEESB_NSA_ILi1EEEEEEEENS5_IJNSA_ILi64EEENSA_ILi128EEENSA_ILi32EEEEEENS_12float_e5m2_tENS5_IJlSC_lEEESJ_SK_NS4_8TiledMMAINS4_8MMA_AtomIJNS4_10MMA_TraitsINS4_19SM100_MMA_F8F6F4_SSEJSJ_SJ_fSF_SG_NS4_17integral_constantINS4_4UMMA5MajorELSR_0EEESS_NSP_INSQ_7ScaleInELST_0EEESU_EEEEEENS4_6LayoutINS5_IJSC_SC_SC_EEENS5_IJNSA_ILi0EEESZ_SZ_EEEEENS5_IJNS4_10UnderscoreES12_S12_EEEEENS4_23SM90_TMA_LOAD_MULTICASTENS4_14ComposedLayoutINS4_7SwizzleILi1ELi4ELi3EEENS4_18smem_ptr_flag_bitsILi8EEENSX_INS5_IJNSA_ILi8EEESH_EEENS5_IJSH_SC_EEEEEEEvNS4_8identityES15_S1F_vS1G_EENS_8epilogue10collective18CollectiveEpilogueINS1I_23Sm100TmaWarpSpecializedILi2ELi2ELi32ELb0ELb0EEEJSI_NS5_IJNSX_ISF_SC_EES1N_EEESJ_SK_SJ_SK_NS1I_6fusion15FusionCallbacksIS1M_NS1P_17LinearCombinationISJ_fSJ_fLNS_15FloatRoundStyleE2EEESI_S1O_JEEENS4_5SM1004TMEM4LOAD26SM100_TMEM_LOAD_16dp32b32xENS4_13SM90_TMA_LOADENS16_INS17_ILi2ELi4ELi3EEES1A_NSX_INS5_IJS1B_SF_EEENS5_IJSF_SC_EEEEEEENS4_39AutoVectorizingCopyWithAssumedAlignmentILi128EEENS4_14SM90_TMA_STOREES24_S26_S26_EEEvvEEEEvNT_6ParamsE,(.L_x_240 - _ZN7cutlass13device_kernelINS_4gemm6kernel13GemmUniversalIN4cute5tupleIJiiiiEEENS1_10collective13CollectiveMmaINS1_35MainloopSm100TmaUmmaWarpSpecializedILi34ELi2ELi4ENS5_IJNS4_1CILi4EEESB_NSA_ILi1EEEEEEEENS5_IJNSA_ILi64EEENSA_ILi128EEENSA_ILi32EEEEEENS_12float_e5m2_tENS5_IJlSC_lEEESJ_SK_NS4_8TiledMMAINS4_8MMA_AtomIJNS4_10MMA_TraitsINS4_19SM100_MMA_F8F6F4_SSEJSJ_SJ_fSF_SG_NS4_17integral_constantINS4_4UMMA5MajorELSR_0EEESS_NSP_INSQ_7ScaleInELST_0EEESU_EEEEEENS4_6LayoutINS5_IJSC_SC_SC_EEENS5_IJNSA_ILi0EEESZ_SZ_EEEEENS5_IJNS4_10UnderscoreES12_S12_EEEEENS4_23SM90_TMA_LOAD_MULTICASTENS4_14ComposedLayoutINS4_7SwizzleILi1ELi4ELi3EEENS4_18smem_ptr_flag_bitsILi8EEENSX_INS5_IJNSA_ILi8EEESH_EEENS5_IJSH_SC_EEEEEEEvNS4_8identityES15_S1F_vS1G_EENS_8epilogue10collective18CollectiveEpilogueINS1I_23Sm100TmaWarpSpecializedILi2ELi2ELi32ELb0ELb0EEEJSI_NS5_IJNSX_ISF_SC_EES1N_EEESJ_SK_SJ_SK_NS1I_6fusion15FusionCallbacksIS1M_NS1P_17LinearCombinationISJ_fSJ_fLNS_15FloatRoundStyleE2EEESI_S1O_JEEENS4_5SM1004TMEM4LOAD26SM100_TMEM_LOAD_16dp32b32xENS4_13SM90_TMA_LOADENS16_INS17_ILi2ELi4ELi3EEES1A_NSX_INS5_IJS1B_SF_EEENS5_IJSF_SC_EEEEEEENS4_39AutoVectorizingCopyWithAssumedAlignmentILi128EEENS4_14SM90_TMA_STOREES24_S26_S26_EEEvvEEEEvNT_6ParamsE)
        .other          _ZN7cutlass13device_kernelINS_4gemm6kernel13GemmUniversalIN4cute5tupleIJiiiiEEENS1_10collective13CollectiveMmaINS1_35MainloopSm100TmaUmmaWarpSpecializedILi34ELi2ELi4ENS5_IJNS4_1CILi4EEESB_NSA_ILi1EEEEEEEENS5_IJNSA_ILi64EEENSA_ILi128EEENSA_ILi32EEEEEENS_12float_e5m2_tENS5_IJlSC_lEEESJ_SK_NS4_8TiledMMAINS4_8MMA_AtomIJNS4_10MMA_TraitsINS4_19SM100_MMA_F8F6F4_SSEJSJ_SJ_fSF_SG_NS4_17integral_constantINS4_4UMMA5MajorELSR_0EEESS_NSP_INSQ_7ScaleInELST_0EEESU_EEEEEENS4_6LayoutINS5_IJSC_SC_SC_EEENS5_IJNSA_ILi0EEESZ_SZ_EEEEENS5_IJNS4_10UnderscoreES12_S12_EEEEENS4_23SM90_TMA_LOAD_MULTICASTENS4_14ComposedLayoutINS4_7SwizzleILi1ELi4ELi3EEENS4_18smem_ptr_flag_bitsILi8EEENSX_INS5_IJNSA_ILi8EEESH_EEENS5_IJSH_SC_EEEEEEEvNS4_8identityES15_S1F_vS1G_EENS_8epilogue10collective18CollectiveEpilogueINS1I_23Sm100TmaWarpSpecializedILi2ELi2ELi32ELb0ELb0EEEJSI_NS5_IJNSX_ISF_SC_EES1N_EEESJ_SK_SJ_SK_NS1I_6fusion15FusionCallbacksIS1M_NS1P_17LinearCombinationISJ_fSJ_fLNS_15FloatRoundStyleE2EEESI_S1O_JEEENS4_5SM1004TMEM4LOAD26SM100_TMEM_LOAD_16dp32b32xENS4_13SM90_TMA_LOADENS16_INS17_ILi2ELi4ELi3EEES1A_NSX_INS5_IJS1B_SF_EEENS5_IJSF_SC_EEEEEEENS4_39AutoVectorizingCopyWithAssumedAlignmentILi128EEENS4_14SM90_TMA_STOREES24_S26_S26_EEEvvEEEEvNT_6ParamsE,@"STO_CUDA_ENTRY STV_DEFAULT"
_ZN7cutlass13device_kernelINS_4gemm6kernel13GemmUniversalIN4cute5tupleIJiiiiEEENS1_10collective13CollectiveMmaINS1_35MainloopSm100TmaUmmaWarpSpecializedILi34ELi2ELi4ENS5_IJNS4_1CILi4EEESB_NSA_ILi1EEEEEEEENS5_IJNSA_ILi64EEENSA_ILi128EEENSA_ILi32EEEEEENS_12float_e5m2_tENS5_IJlSC_lEEESJ_SK_NS4_8TiledMMAINS4_8MMA_AtomIJNS4_10MMA_TraitsINS4_19SM100_MMA_F8F6F4_SSEJSJ_SJ_fSF_SG_NS4_17integral_constantINS4_4UMMA5MajorELSR_0EEESS_NSP_INSQ_7ScaleInELST_0EEESU_EEEEEENS4_6LayoutINS5_IJSC_SC_SC_EEENS5_IJNSA_ILi0EEESZ_SZ_EEEEENS5_IJNS4_10UnderscoreES12_S12_EEEEENS4_23SM90_TMA_LOAD_MULTICASTENS4_14ComposedLayoutINS4_7SwizzleILi1ELi4ELi3EEENS4_18smem_ptr_flag_bitsILi8EEENSX_INS5_IJNSA_ILi8EEESH_EEENS5_IJSH_SC_EEEEEEEvNS4_8identityES15_S1F_vS1G_EENS_8epilogue10collective18CollectiveEpilogueINS1I_23Sm100TmaWarpSpecializedILi2ELi2ELi32ELb0ELb0EEEJSI_NS5_IJNSX_ISF_SC_EES1N_EEESJ_SK_SJ_SK_NS1I_6fusion15FusionCallbacksIS1M_NS1P_17LinearCombinationISJ_fSJ_fLNS_15FloatRoundStyleE2EEESI_S1O_JEEENS4_5SM1004TMEM4LOAD26SM100_TMEM_LOAD_16dp32b32xENS4_13SM90_TMA_LOADENS16_INS17_ILi2ELi4ELi3EEES1A_NSX_INS5_IJS1B_SF_EEENS5_IJSF_SC_EEEEEEENS4_39AutoVectorizingCopyWithAssumedAlignmentILi128EEENS4_14SM90_TMA_STOREES24_S26_S26_EEEvvEEEEvNT_6ParamsE:
[----:B------:R-:W1:Y:S01]  /*0000*/  LDC R1, c[0x0][0x37c] ;  /* 0x0000df00ff017b82 */ /* 0x000e620000000800 */
[----:B------:R-:W2:Y:S01]  /*0010*/  S2R R96, SR_TID.X ;  /* 0x0000000000607919 */ /* 0x000ea20000002100 */
[----:B------:R-:W3:Y:S01]  /*0020*/  LDCU.64 UR8, c[0x0][0x890] ;  /* 0x00011200ff0877ac */ /* 0x000ee20008000a00 */
[----:B------:R-:W-:Y:S02]  /*0030*/  PRMT R88, RZ, 0x7610, R88 ;  /* 0x00007610ff587816 */ /* 0x000fe40000000058 */
[----:B------:R-:W-:Y:S02]  /*0040*/  ELECT P3, URZ, PT ;  /* 0x0000000000ff782f */ /* 0x000fe40003860000 */
[----:B---3--:R-:W-:-:S04]  /*0050*/  ISETP.NE.U32.AND P0, PT, RZ, UR8, PT ;  /* 0x00000008ff007c0c */ /* 0x008fc8000bf05070 */
[----:B------:R-:W-:Y:S02]  /*0060*/  ISETP.NE.AND.EX P1, PT, RZ, UR9, PT, P0 ;  /* 0x00000009ff007c0c */ /* 0x000fe4000bf25300 */
[----:B--2---:R-:W-:-:S05]  /*0070*/  SHF.R.U32.HI R89, RZ, 0x5, R96 ;  /* 0x00000005ff597819 */ /* 0x004fca0000011660 */
[----:B------:R-:W2:Y:S02]  /*0080*/  SHFL.IDX PT, R0, R89, RZ, 0x1f ;  /* 0x00001fff59007589 */ /* 0x000ea400000e0000 */
[----:B--2---:R-:W-:-:S04]  /*0090*/  R2UR UR21, R0 ;  /* 0x00000000001572ca */ /* 0x004fc800000e0000 */
[----:B-1----:R-:W-:Y:S05]  /*00a0*/  @P1 BRA `(.L_x_0) ;  /* 0x0000000000301947 */ /* 0x002fea0003800000 */
[----:B------:R-:W1:Y:S02]  /*00b0*/  LDCU.64 UR4, c[0x0][0x888] ;  /* 0x00011100ff0477ac */ /* 0x000e640008000a00 */
[----:B-1----:R-:W-:-:S04]  /*00c0*/  UISETP.NE.U32.AND UP0, UPT, UR4, URZ, UPT ;  /* 0x000000ff0400728c */ /* 0x002fc8000bf05070 */
[----:B------:R-:W-:-:S09]  /*00d0*/  UISETP.NE.AND.EX UP0, UPT, UR5, URZ, UPT, UP0 ;  /* 0x000000ff0500728c */ /* 0x000fd2000bf05300 */
[----:B------:R-:W-:Y:S05]  /*00e0*/  BRA.U !UP0, `(.L_x_1) ;  /* 0x0000000108147547 */ /* 0x000fea000b800000 */
[----:B------:R-:W1:Y:S01]  /*00f0*/  LDC.64 R2, c[0x0][0x888] ;  /* 0x00022200ff027b82 */ /* 0x000e620000000a00 */
[----:B------:R-:W1:Y:S02]  /*0100*/  LDCU.64 UR4, c[0x0][0x358] ;  /* 0x00006b00ff0477ac */ /* 0x000e640008000a00 */
[----:B-1----:R1:W5:Y:S01]  /*0110*/  LDG.E R41, desc[UR4][R2.64] ;  /* 0x0000000402297981 */ /* 0x002362000c1e1900 */
[----:B------:R-:W-:Y:S01]  /*0120*/  HFMA2 R88, -RZ, RZ, 0, 5.9604644775390625e-08 ;  /* 0x00000001ff587431 */ /* 0x000fe200000001ff */
[----:B------:R-:W-:Y:S05]  /*0130*/  BRA `(.L_x_0) ;  /* 0x00000000000c7947 */ /* 0x000fea0003800000 */
.L_x_1:
[----:B------:R-:W1:Y:S01]  /*0140*/  LDCU UR4, c[0x0][0x880] ;  /* 0x00011000ff0477ac */ /* 0x000e620008000800 */
[----:B------:R-:W-:Y:S01]  /*0150*/  HFMA2 R88, -RZ, RZ, 0, 5.9604644775390625e-08 ;  /* 0x00000001ff587431 */ /* 0x000fe200000001ff */
[----:B-1----:R-:W-:-:S07]  /*0160*/  MOV R41, UR4 ;  /* 0x0000000400297c02 */ /* 0x002fce0008000f00 */
.L_x_0:
[----:B------:R-:W2:Y:S02]  /*0170*/  LDCU.64 UR4, c[0x0][0x8b0] ;  /* 0x00011600ff0477ac */ /* 0x000ea40008000a00 */
[----:B--2---:R-:W-:-:S04]  /*0180*/  UISETP.NE.U32.AND UP0, UPT, UR4, URZ, UPT ;  /* 0x000000ff0400728c */ /* 0x004fc8000bf05070 */
[----:B------:R-:W-:-:S09]  /*0190*/  UISETP.NE.AND.EX UP0, UPT, UR5, URZ, UPT, UP0 ;  /* 0x000000ff0500728c */ /* 0x000fd2000bf05300 */
[----:B------:R-:W-:Y:S05]  /*01a0*/  BRA.U UP0, `(.L_x_2) ;  /* 0x0000000100287547 */ /* 0x000fea000b800000 */
[----:B------:R-:W2:Y:S02]  /*01b0*/  LDCU.64 UR4, c[0x0][0x8a8] ;  /* 0x00011500ff0477ac */ /* 0x000ea40008000a00 */
[----:B--2---:R-:W-:-:S04]  /*01c0*/  UISETP.NE.U32.AND UP0, UPT, UR4, URZ, UPT ;  /* 0x000000ff0400728c */ /* 0x004fc8000bf05070 */
[----:B------:R-:W-:-:S09]  /*01d0*/  UISETP.NE.AND.EX UP0, UPT, UR5, URZ, UPT, UP0 ;  /* 0x000000ff0500728c */ /* 0x000fd2000bf05300 */
[----:B------:R-:W-:Y:S05]  /*01e0*/  BRA.U !UP0, `(.L_x_3) ;  /* 0x0000000108107547 */ /* 0x000fea000b800000 */
[----:B------:R-:W2:Y:S01]  /*01f0*/  LDC.64 R38, c[0x0][0x8a8] ;  /* 0x00022a00ff267b82 */ /* 0x000ea20000000a00 */
[----:B------:R-:W2:Y:S02]  /*0200*/  LDCU.64 UR4, c[0x0][0x358] ;  /* 0x00006b00ff0477ac */ /* 0x000ea40008000a00 */
[----:B--2---:R2:W5:Y:S01]  /*0210*/  LDG.E R38, desc[UR4][R38.64] ;  /* 0x0000000426267981 */ /* 0x004562000c1e1900 */
[----:B------:R-:W-:Y:S05]  /*0220*/  BRA `(.L_x_2) ;  /* 0x0000000000087947 */ /* 0x000fea0003800000 */
.L_x_3:
[----:B------:R-:W2:Y:S02]  /*0230*/  LDCU UR4, c[0x0][0x8a0] ;  /* 0x00011400ff0477ac */ /* 0x000ea40008000800 */
[----:B--2---:R-:W-:Y:S02]  /*0240*/  MOV R38, UR4 ;  /* 0x0000000400267c02 */ /* 0x004fe40008000f00 */
.L_x_2:
[----:B------:R-:W-:Y:S01]  /*0250*/  IMAD.U32 R0, RZ, RZ, UR21 ;  /* 0x00000015ff007e24 */ /* 0x000fe2000f8e00ff */
[----:B------:R-:W-:Y:S04]  /*0260*/  BSSY.RECONVERGENT B0, `(.L_x_4) ;  /* 0x000000c000007945 */ /* 0x000fe80003800200 */
[C---:B------:R-:W-:Y:S02]  /*0270*/  ISETP.NE.OR P2, PT, R0.reuse, 0x1, !P3 ;  /* 0x000000010000780c */ /* 0x040fe40005f45670 */
[----:B------:R-:W-:-:S11]  /*0280*/  ISETP.NE.OR P1, PT, R0, 0x3, !P3 ;  /* 0x000000030000780c */ /* 0x000fd60005f25670 */
[----:B------:R-:W-:Y:S05]  /*0290*/  @P2 BRA `(.L_x_5) ;  /* 0x0000000000202947 */ /* 0x000fea0003800000 */
[----:B------:R-:W3:Y:S02]  /*02a0*/  LDCU.64 UR4, c[0x0][0x348] ;  /* 0x00006900ff0477ac */ /* 0x000ee40008000a00 */
[----:B---3--:R-:W-:Y:S02]  /*02b0*/  UIADD3 UR6, UP1, UPT, UR4, 0x80, URZ ;  /* 0x0000008004067890 */ /* 0x008fe4000ff3e0ff */
[----:B------:R-:W-:Y:S02]  /*02c0*/  UIADD3 UR4, UP0, UPT, UR4, 0x180, URZ ;  /* 0x0000018004047890 */ /* 0x000fe4000ff1e0ff */
[----:B------:R-:W-:Y:S02]  /*02d0*/  UIADD3.X UR7, UPT, UPT, URZ, UR5, URZ, UP1, !UPT ;  /* 0x00000005ff077290 */ /* 0x000fe40008ffe4ff */
[----:B------:R-:W-:-:S07]  /*02e0*/  UIADD3.X UR5, UPT, UPT, URZ, UR5, URZ, UP0, !UPT ;  /* 0x00000005ff057290 */ /* 0x000fce00087fe4ff */
[----:B------:R3:W-:Y:S02]  /*02f0*/  UTMACCTL.PF [UR6] ;  /* 0x00000000060079b9 */ /* 0x0007e40008040000 */
[----:B------:R3:W-:Y:S02]  /*0300*/  UTMACCTL.PF [UR4] ;  /* 0x00000000040079b9 */ /* 0x0007e40008040000 */
[----:B---3--:R-:W-:Y:S01]  /*0310*/  NOP ;  /* 0x0000000000007918 */ /* 0x008fe20000000000 */
.L_x_5:
[----:B------:R-:W-:Y:S05]  /*0320*/  BSYNC.RECONVERGENT B0 ;  /* 0x0000000000007941 */ /* 0x000fea0003800200 */
.L_x_4:
[----:B------:R-:W-:Y:S04]  /*0330*/  BSSY.RECONVERGENT B0, `(.L_x_6) ;  /* 0x000000a000007945 */ /* 0x000fe80003800200 */
        /* <DEDUP_REMOVED lines=9> */
.L_x_7:
[----:B------:R-:W-:Y:S05]  /*03d0*/  BSYNC.RECONVERGENT B0 ;  /* 0x0000000000007941 */ /* 0x000fea0003800200 */
.L_x_6:
[----:B------:R-:W3:Y:S01]  /*03e0*/  LDCU.64 UR4, c[0x0][0x888] ;  /* 0x00011100ff0477ac */ /* 0x000ee20008000a00 */
[----:B------:R-:W-:Y:S01]  /*03f0*/  ISETP.NE.AND.EX P0, PT, RZ, UR9, PT, P0 ;  /* 0x00000009ff007c0c */ /* 0x000fe2000bf05300 */
[----:B------:R-:W-:Y:S01]  /*0400*/  UPLOP3.LUT UP3, UPT, UPT, UPT, UPT, 0x80, 0x8 ;  /* 0x000000000008789c */ /* 0x000fe20003f6f070 */
[----:B---3--:R-:W-:-:S04]  /*0410*/  ISETP.NE.U32.AND P1, PT, RZ, UR4, PT ;  /* 0x00000004ff007c0c */ /* 0x008fc8000bf25070 */
[----:B------:R-:W-:-:S13]  /*0420*/  ISETP.NE.AND.EX P1, PT, RZ, UR5, PT, P1 ;  /* 0x00000005ff007c0c */ /* 0x000fda000bf25310 */
[----:B------:R-:W-:Y:S05]  /*0430*/  @P1 BRA P0, `(.L_x_8) ;  /* 0x0000000000281947 */ /* 0x000fea0000000000 */
[----:B------:R-:W-:Y:S01]  /*0440*/  UISETP.NE.U32.AND UP0, UPT, UR8, URZ, UPT ;  /* 0x000000ff0800728c */ /* 0x000fe2000bf05070 */
[----:B-----5:R-:W-:Y:S01]  /*0450*/  FSETP.NEU.AND P0, PT, R41, RZ, PT ;  /* 0x000000ff2900720b */ /* 0x020fe20003f0d000 */
[----:B------:R-:W-:Y:S02]  /*0460*/  UISETP.NE.U32.AND UP2, UPT, UR4, URZ, UPT ;  /* 0x000000ff0400728c */ /* 0x000fe4000bf45070 */
[----:B------:R-:W-:Y:S02]  /*0470*/  UISETP.NE.AND.EX UP1, UPT, UR9, URZ, UPT, UP0 ;  /* 0x000000ff0900728c */ /* 0x000fe4000bf25300 */
[----:B------:R-:W-:-:S04]  /*0480*/  UISETP.NE.AND.EX UP0, UPT, UR5, URZ, UPT, UP2 ;  /* 0x000000ff0500728c */ /* 0x000fc8000bf05320 */
[----:B------:R-:W-:-:S04]  /*0490*/  USEL UR4, URZ, 0xffffffff, UP0 ;  /* 0xffffffffff047887 */ /* 0x000fc80008000000 */
[----:B------:R-:W-:Y:S01]  /*04a0*/  VOTEU.ANY UP0, P0 ;  /* 0x0000000000ff7886 */ /* 0x000fe20000000100 */
[----:B------:R-:W-:-:S04]  /*04b0*/  @!UP1 USEL UR4, URZ, 0xffffffff, UP0 ;  /* 0xffffffffff049887 */ /* 0x000fc80008000000 */
[----:B------:R-:W-:-:S04]  /*04c0*/  ULOP3.LUT UR4, UR4, 0x1, URZ, 0xc0, !UPT ;  /* 0x0000000104047892 */ /* 0x000fc8000f8ec0ff */
[----:B------:R-:W-:-:S11]  /*04d0*/  UISETP.NE.U32.AND UP3, UPT, UR4, 0x1, UPT ;  /* 0x000000010400788c */ /* 0x000fd6000bf65070 */
.L_x_8:
[----:B-1----:R-:W1:Y:S01]  /*04e0*/  SHFL.IDX PT, R2, R89, RZ, 0x1f ;  /* 0x00001fff59027589 */ /* 0x002e6200000e0000 */
[----:B------:R-:W-:-:S04]  /*04f0*/  UISETP.NE.AND UP0, UPT, UR21, 0x2, UPT ;  /* 0x000000021500788c */ /* 0x000fc8000bf05270 */
[----:B------:R-:W-:Y:S01]  /*0500*/  USEL UR38, URZ, 0x1, UP0 ;  /* 0x00000001ff267887 */ /* 0x000fe20008000000 */
[----:B-1----:R-:W-:-:S13]  /*0510*/  ISETP.NE.AND P0, PT, R2, RZ, PT ;  /* 0x000000ff0200720c */ /* 0x002fda0003f05270 */
[----:B------:R-:W-:Y:S05]  /*0520*/  @P0 BRA `(.L_x_9) ;  /* 0x0000000400540947 */ /* 0x000fea0003800000 */
[----:B------:R-:W-:Y:S01]  /*0530*/  ELECT P0, URZ, PT ;  /* 0x0000000000ff782f */ /* 0x000fe20003800000 */
[----:B------:R-:W-:-:S12]  /*0540*/  BSSY.RECONVERGENT B0, `(.L_x_9) ;  /* 0x0000053000007945 */ /* 0x000fd80003800200 */
[----:B------:R-:W-:Y:S05]  /*0550*/  @!P0 BRA `(.L_x_10) ;  /* 0x0000000400448947 */ /* 0x000fea0003800000 */
[----:B------:R-:W1:Y:S01]  /*0560*/  S2UR UR4, SR_CgaCtaId ;  /* 0x00000000000479c3 */ /* 0x000e620000008800 */
[----:B------:R-:W-:Y:S01]  /*0570*/  UMOV UR5, 0x400 ;  /* 0x0000040000057882 */ /* 0x000fe20000000000 */
[----:B------:R-:W-:Y:S01]  /*0580*/  UMOV UR8, 0x1 ;  /* 0x0000000100087882 */ /* 0x000fe20000000000 */
[----:B------:R-:W-:Y:S01]  /*0590*/  UMOV UR6, 0x7 ;  /* 0x0000000700067882 */ /* 0x000fe20000000000 */
[----:B------:R-:W-:-:S04]  /*05a0*/  UIADD3 UR8, UPT, UPT, -UR8, 0x100000, URZ ;  /* 0x0010000008087890 */ /* 0x000fc8000fffe1ff */
[----:B------:R-:W-:Y:S02]  /*05b0*/  USHF.L.U32 UR9, UR8, 0xb, URZ ;  /* 0x0000000b08097899 */ /* 0x000fe400080006ff */
[----:B------:R-:W-:Y:S02]  /*05c0*/  USHF.L.U32 UR8, UR8, 0x1, URZ ;  /* 0x0000000108087899 */ /* 0x000fe400080006ff */
[----:B------:R-:W-:-:S04]  /*05d0*/  UIADD3 UR6, UPT, UPT, -UR6, 0x100000, URZ ;  /* 0x0010000006067890 */ /* 0x000fc8000fffe1ff */
[----:B------:R-:W-:Y:S02]  /*05e0*/  USHF.L.U32 UR7, UR6, 0xb, URZ ;  /* 0x0000000b06077899 */ /* 0x000fe400080006ff */
[----:B------:R-:W-:Y:S02]  /*05f0*/  USHF.L.U32 UR6, UR6, 0x1, URZ ;  /* 0x0000000106067899 */ /* 0x000fe400080006ff */
[----:B-1----:R-:W-:Y:S01]  /*0600*/  ULEA UR4, UR4, UR5, 0x18 ;  /* 0x0000000504047291 */ /* 0x002fe2000f8ec0ff */
[----:B------:R-:W1:Y:S11]  /*0610*/  FENCE.VIEW.ASYNC.S ;  /* 0x00000000000073c6 */ /* 0x000e760000000000 */
[----:B-1----:R1:W3:Y:S01]  /*0620*/  SYNCS.EXCH.64 URZ, [UR4], UR8 ;  /* 0x0000000804ff75b2 */ /* 0x0022e20008000100 */
[----:B------:R1:W4:Y:S01]  /*0630*/  SYNCS.EXCH.64 URZ, [UR4+0x110], UR6 ;  /* 0x0001100604ff75b2 */ /* 0x0003220008000100 */
[----:B------:R1:W1:Y:S01]  /*0640*/  SYNCS.EXCH.64 URZ, [UR4+0x8], UR8 ;  /* 0x0000080804ff75b2 */ /* 0x0002620008000100 */
        /* <DEDUP_REMOVED lines=65> */
[----:B---34-:R-:W-:Y:S01]  /*0a60*/  NOP ;  /* 0x0000000000007918 */ /* 0x018fe20000000000 */
.L_x_10:
[----:B-1----:R-:W-:Y:S05]  /*0a70*/  BSYNC.RECONVERGENT B0 ;  /* 0x0000000000007941 */ /* 0x002fea0003800200 */
.L_x_9:
[----:B------:R-:W1:Y:S01]  /*0a80*/  SHFL.IDX PT, R2, R89, RZ, 0x1f ;  /* 0x00001fff59027589 */ /* 0x000e6200000e0000 */
[----:B------:R-:W-:Y:S01]  /*0a90*/  NOP ;  /* 0x0000000000007918 */ /* 0x000fe20000000000 */
[----:B-1----:R-:W-:-:S13]  /*0aa0*/  ISETP.NE.AND P0, PT, R2, 0x1, PT ;  /* 0x000000010200780c */ /* 0x002fda0003f05270 */
[----:B------:R-:W-:Y:S05]  /*0ab0*/  @P0 BRA `(.L_x_11) ;  /* 0x0000000000480947 */ /* 0x000fea0003800000 */
        /* <DEDUP_REMOVED lines=9> */
[----:B------:R-:W-:Y:S01]  /*0b50*/  USHF.L.U32 UR6, UR6, 0x1, URZ ;  /* 0x0000000106067899 */ /* 0x000fe200080006ff */
[----:B------:R-:W-:Y:S01]  /*0b60*/  ELECT P0, URZ, PT ;  /* 0x0000000000ff782f */ /* 0x000fe20003800000 */
[----:B-1----:R-:W-:Y:S01]  /*0b70*/  ULEA UR4, UR4, UR5, 0x18 ;  /* 0x0000000504047291 */ /* 0x002fe2000f8ec0ff */
[----:B------:R-:W1:Y:S11]  /*0b80*/  FENCE.VIEW.ASYNC.S ;  /* 0x00000000000073c6 */ /* 0x000e760000000000 */
[----:B-1----:R1:W3:Y:S01]  /*0b90*/  SYNCS.EXCH.64 URZ, [UR4+0x220], UR8 ;  /* 0x0002200804ff75b2 */ /* 0x0022e20008000100 */
[----:B------:R1:W4:Y:S01]  /*0ba0*/  SYNCS.EXCH.64 URZ, [UR4+0x230], UR6 ;  /* 0x0002300604ff75b2 */ /* 0x0003220008000100 */
[----:B------:R1:W1:Y:S01]  /*0bb0*/  SYNCS.EXCH.64 URZ, [UR4+0x228], UR8 ;  /* 0x0002280804ff75b2 */ /* 0x0002620008000100 */
[----:B------:R1:W1:Y:S01]  /*0bc0*/  SYNCS.EXCH.64 URZ, [UR4+0x238], UR6 ;  /* 0x0002380604ff75b2 */ /* 0x0002620008000100 */
[----:B------:R-:W-:Y:S01]  /*0bd0*/  NOP ;  /* 0x0000000000007918 */ /* 0x000fe20000000000 */
.L_x_11:
[----:B------:R-:W2:Y:S01]  /*0be0*/  SHFL.IDX PT, R2, R89, RZ, 0x1f ;  /* 0x00001fff59027589 */ /* 0x000ea200000e0000 */
[----:B------:R-:W-:Y:S01]  /*0bf0*/  NOP ;  /* 0x0000000000007918 */ /* 0x000fe20000000000 */
[----:B--2---:R-:W-:-:S13]  /*0c00*/  ISETP.NE.AND P0, PT, R2, 0x3, PT ;  /* 0x000000030200780c */ /* 0x004fda0003f05270 */
[----:B------:R-:W-:Y:S05]  /*0c10*/  @P0 BRA `(.L_x_12) ;  /* 0x0000000000300947 */ /* 0x000fea0003800000 */
[----:B-1----:R-:W1:Y:S01]  /*0c20*/  S2UR UR4, SR_CgaCtaId ;  /* 0x00000000000479c3 */ /* 0x002e620000008800 */
[----:B------:R-:W-:Y:S01]  /*0c30*/  UMOV UR6, 0x400 ;  /* 0x0000040000067882 */ /* 0x000fe20000000000 */
[----:B------:R-:W-:Y:S01]  /*0c40*/  UMOV UR5, 0x20 ;  /* 0x0000002000057882 */ /* 0x000fe20000000000 */
[----:B------:R-:W-:Y:S01]  /*0c50*/  ELECT P0, URZ, PT ;  /* 0x0000000000ff782f */ /* 0x000fe20003800000 */
[----:B-1----:R-:W-:Y:S02]  /*0c60*/  ULEA UR6, UR4, UR6, 0x18 ;  /* 0x0000000604067291 */ /* 0x002fe4000f8ec0ff */
[----:B------:R-:W-:-:S04]  /*0c70*/  UIADD3 UR4, UPT, UPT, -UR5, 0x100000, URZ ;  /* 0x0010000005047890 */ /* 0x000fc8000fffe1ff */
[----:B------:R-:W-:Y:S02]  /*0c80*/  USHF.L.U32 UR5, UR4, 0xb, URZ ;  /* 0x0000000b04057899 */ /* 0x000fe400080006ff */
[----:B------:R-:W-:Y:S01]  /*0c90*/  USHF.L.U32 UR4, UR4, 0x1, URZ ;  /* 0x0000000104047899 */ /* 0x000fe200080006ff */
[----:B------:R-:W1:Y:S11]  /*0ca0*/  FENCE.VIEW.ASYNC.S ;  /* 0x00000000000073c6 */ /* 0x000e760000000000 */
[----:B-1----:R2:W1:Y:S01]  /*0cb0*/  SYNCS.EXCH.64 URZ, [UR6+0x240], UR4 ;  /* 0x0002400406ff75b2 */ /* 0x0024620008000100 */
[----:B------:R2:W1:Y:S02]  /*0cc0*/  SYNCS.EXCH.64 URZ, [UR6+0x248], UR4 ;  /* 0x0002480406ff75b2 */ /* 0x0004640008000100 */
[----:B--2---:R-:W-:Y:S01]  /*0cd0*/  NOP ;  /* 0x0000000000007918 */ /* 0x004fe20000000000 */
.L_x_12:
[----:B------:R-:W2:Y:S01]  /*0ce0*/  SHFL.IDX PT, R2, R89, RZ, 0x1f ;  /* 0x00001fff59027589 */ /* 0x000ea200000e0000 */
[----:B------:R-:W-:Y:S01]  /*0cf0*/  NOP ;  /* 0x0000000000007918 */ /* 0x000fe20000000000 */
[----:B--2---:R-:W-:-:S13]  /*0d00*/  ISETP.NE.AND P0, PT, R2, 0x4, PT ;  /* 0x000000040200780c */ /* 0x004fda0003f05270 */
[----:B------:R-:W-:Y:S05]  /*0d10*/  @P0 BRA `(.L_x_13) ;  /* 0x00000000004c0947 */ /* 0x000fea0003800000 */
[----:B-1----:R-:W1:Y:S01]  /*0d20*/  S2UR UR6, SR_CgaCtaId ;  /* 0x00000000000679c3 */ /* 0x002e620000008800 */
[----:B------:R-:W-:Y:S01]  /*0d30*/  UMOV UR4, 0xe20 ;  /* 0x00000e2000047882 */ /* 0x000fe20000000000 */
[----:B------:R-:W-:Y:S01]  /*0d40*/  UMOV UR5, 0x400 ;  /* 0x0000040000057882 */ /* 0x000fe20000000000 */
[----:B------:R-:W-:Y:S01]  /*0d50*/  USEL UR4, UR4, 0xc20, UP3 ;  /* 0x00000c2004047887 */ /* 0x000fe20009800000 */
[----:B------:R-:W-:Y:S01]  /*0d60*/  UMOV UR8, 0x1 ;  /* 0x0000000100087882 */ /* 0x000fe20000000000 */
[----:B------:R-:W-:Y:S01]  /*0d70*/  ELECT P0, URZ, PT ;  /* 0x0000000000ff782f */ /* 0x000fe20003800000 */
[----:B------:R-:W-:-:S04]  /*0d80*/  UIADD3 UR8, UPT, UPT, -UR8, 0x100000, URZ ;  /* 0x0010000008087890 */ /* 0x000fc8000fffe1ff */
[----:B------:R-:W-:Y:S02]  /*0d90*/  USHF.L.U32 UR9, UR8, 0xb, URZ ;  /* 0x0000000b08097899 */ /* 0x000fe400080006ff */
[----:B------:R-:W-:Y:S02]  /*0da0*/  USHF.L.U32 UR8, UR8, 0x1, URZ ;  /* 0x0000000108087899 */ /* 0x000fe400080006ff */
[----:B-1----:R-:W-:Y:S02]  /*0db0*/  ULEA UR6, UR6, UR5, 0x18 ;  /* 0x0000000506067291 */ /* 0x002fe4000f8ec0ff */
[----:B------:R-:W-:-:S04]  /*0dc0*/  UIADD3 UR4, UPT, UPT, -UR4, 0x100000, URZ ;  /* 0x0010000004047890 */ /* 0x000fc8000fffe1ff */
[----:B------:R-:W-:Y:S02]  /*0dd0*/  USHF.L.U32 UR5, UR4, 0xb, URZ ;  /* 0x0000000b04057899 */ /* 0x000fe400080006ff */
[----:B------:R-:W-:Y:S01]  /*0de0*/  USHF.L.U32 UR4, UR4, 0x1, URZ ;  /* 0x0000000104047899 */ /* 0x000fe200080006ff */
[----:B------:R-:W1:Y:S03]  /*0df0*/  FENCE.VIEW.ASYNC.S ;  /* 0x00000000000073c6 */ /* 0x000e660000000000 */
[----:B-1----:R2:W1:Y:S08]  /*0e00*/  SYNCS.EXCH.64 URZ, [UR6+0x250], UR8 ;  /* 0x0002500806ff75b2 */ /* 0x0024700008000100 */
[----:B------:R2:W1:Y:S01]  /*0e10*/  SYNCS.EXCH.64 URZ, [UR6+0x260], UR4 ;  /* 0x0002600406ff75b2 */ /* 0x0004620008000100 */
[----:B------:R2:W1:Y:S01]  /*0e20*/  SYNCS.EXCH.64 URZ, [UR6+0x258], UR8 ;  /* 0x0002580806ff75b2 */ /* 0x0004620008000100 */
[----:B------:R2:W1:Y:S02]  /*0e30*/  SYNCS.EXCH.64 URZ, [UR6+0x268], UR4 ;  /* 0x0002680406ff75b2 */ /* 0x0004640008000100 */
[----:B--2---:R-:W-:Y:S01]  /*0e40*/  NOP ;  /* 0x0000000000007918 */ /* 0x004fe20000000000 */
.L_x_13:
[----:B------:R-:W2:Y:S01]  /*0e50*/  SHFL.IDX PT, R2, R89, RZ, 0x1f ;  /* 0x00001fff59027589 */ /* 0x000ea200000e0000 */
[----:B------:R-:W-:Y:S01]  /*0e60*/  NOP ;  /* 0x0000000000007918 */ /* 0x000fe20000000000 */
[----:B--2---:R-:W-:-:S13]  /*0e70*/  ISETP.NE.AND P0, PT, R2, 0x5, PT ;  /* 0x000000050200780c */ /* 0x004fda0003f05270 */
[----:B------:R-:W-:Y:S05]  /*0e80*/  @P0 BRA `(.L_x_14) ;  /* 0x0000000000580947 */ /* 0x000fea0003800000 */
[----:B-1----:R-:W1:Y:S01]  /*0e90*/  S2UR UR4, SR_CgaCtaId ;  /* 0x00000000000479c3 */ /* 0x002e620000008800 */
        /* <DEDUP_REMOVED lines=12> */
[----:B-1----:R2:W1:Y:S01]  /*0f60*/  SYNCS.EXCH.64 URZ, [UR4+0x270], UR8 ;  /* 0x0002700804ff75b2 */ /* 0x0024620008000100 */
[----:B------:R2:W1:Y:S01]  /*0f70*/  SYNCS.EXCH.64 URZ, [UR4+0x290], UR6 ;  /* 0x0002900604ff75b2 */ /* 0x0004620008000100 */
[----:B------:R2:W1:Y:S01]  /*0f80*/  SYNCS.EXCH.64 URZ, [UR4+0x278], UR8 ;  /* 0x0002780804ff75b2 */ /* 0x0004620008000100 */
[----:B------:R2:W1:Y:S01]  /*0f90*/  SYNCS.EXCH.64 URZ, [UR4+0x298], UR6 ;  /* 0x0002980604ff75b2 */ /* 0x0004620008000100 */
[----:B------:R2:W1:Y:S01]  /*0fa0*/  SYNCS.EXCH.64 URZ, [UR4+0x280], UR8 ;  /* 0x0002800804ff75b2 */ /* 0x0004620008000100 */
[----:B------:R2:W1:Y:S01]  /*0fb0*/  SYNCS.EXCH.64 URZ, [UR4+0x2a0], UR6 ;  /* 0x0002a00604ff75b2 */ /* 0x0004620008000100 */
[----:B------:R2:W1:Y:S01]  /*0fc0*/  SYNCS.EXCH.64 URZ, [UR4+0x288], UR8 ;  /* 0x0002880804ff75b2 */ /* 0x0004620008000100 */
[----:B------:R2:W1:Y:S02]  /*0fd0*/  SYNCS.EXCH.64 URZ, [UR4+0x2a8], UR6 ;  /* 0x0002a80604ff75b2 */ /* 0x0004640008000100 */
[----:B--2---:R-:W-:Y:S01]  /*0fe0*/  NOP ;  /* 0x0000000000007918 */ /* 0x004fe20000000000 */
.L_x_14:
[----:B------:R-:W2:Y:S01]  /*0ff0*/  SHFL.IDX PT, R2, R89, RZ, 0x1f ;  /* 0x00001fff59027589 */ /* 0x000ea200000e0000 */
[----:B------:R-:W-:Y:S01]  /*1000*/  NOP ;  /* 0x0000000000007918 */ /* 0x000fe20000000000 */
[----:B--2---:R-:W-:-:S13]  /*1010*/  ISETP.NE.AND P0, PT, R2, 0x3, PT ;  /* 0x000000030200780c */ /* 0x004fda0003f05270 */
[----:B------:R-:W-:Y:S05]  /*1020*/  @P0 BRA `(.L_x_15) ;  /* 0x0000000000380947 */ /* 0x000fea0003800000 */
[----:B------:R-:W2:Y:S01]  /*1030*/  S2UR UR5, SR_CgaCtaId ;  /* 0x00000000000579c3 */ /* 0x000ea20000008800 */
[----:B-1----:R-:W-:Y:S01]  /*1040*/  UMOV UR4, 0x400 ;  /* 0x0000040000047882 */ /* 0x002fe20000000000 */
[----:B------:R-:W-:Y:S01]  /*1050*/  UMOV UR6, 0x20 ;  /* 0x0000002000067882 */ /* 0x000fe20000000000 */
[----:B------:R-:W-:Y:S01]  /*1060*/  ELECT P0, URZ, PT ;  /* 0x0000000000ff782f */ /* 0x000fe20003800000 */
[----:B------:R-:W-:-:S04]  /*1070*/  UIADD3 UR6, UPT, UPT, -UR6, 0x100000, URZ ;  /* 0x0010000006067890 */ /* 0x000fc8000fffe1ff */
[----:B------:R-:W-:Y:S02]  /*1080*/  USHF.L.U32 UR7, UR6, 0xb, URZ ;  /* 0x0000000b06077899 */ /* 0x000fe400080006ff */
[----:B------:R-:W-:Y:S02]  /*1090*/  USHF.L.U32 UR6, UR6, 0x1, URZ ;  /* 0x0000000106067899 */ /* 0x000fe400080006ff */
[----:B--2---:R-:W-:Y:S01]  /*10a0*/  ULEA UR4, UR5, UR4, 0x18 ;  /* 0x0000000405047291 */ /* 0x004fe2000f8ec0ff */
[----:B------:R-:W1:Y:S11]  /*10b0*/  FENCE.VIEW.ASYNC.S ;  /* 0x00000000000073c6 */ /* 0x000e760000000000 */
[----:B-1----:R2:W1:Y:S01]  /*10c0*/  SYNCS.EXCH.64 URZ, [UR4+0x2b0], UR6 ;  /* 0x0002b00604ff75b2 */ /* 0x0024620008000100 */
[----:B------:R2:W1:Y:S01]  /*10d0*/  SYNCS.EXCH.64 URZ, [UR4+0x2c0], UR6 ;  /* 0x0002c00604ff75b2 */ /* 0x0004620008000100 */
[----:B------:R2:W1:Y:S01]  /*10e0*/  SYNCS.EXCH.64 URZ, [UR4+0x2b8], UR6 ;  /* 0x0002b80604ff75b2 */ /* 0x0004620008000100 */
[----:B------:R2:W1:Y:S02]  /*10f0*/  SYNCS.EXCH.64 URZ, [UR4+0x2c8], UR6 ;  /* 0x0002c80604ff75b2 */ /* 0x0004640008000100 */
[----:B--2---:R-:W-:Y:S01]  /*1100*/  NOP ;  /* 0x0000000000007918 */ /* 0x004fe20000000000 */
.L_x_15:
[----:B------:R-:W2:Y:S01]  /*1110*/  LDCU UR33, c[0x0][0x36c] ;  /* 0x00006d80ff2177ac */ /* 0x000ea20008000800 */
[----:B------:R-:W-:Y:S01]  /*1120*/  ISETP.NE.OR P3, PT, R0, 0x2, !P3 ;  /* 0x000000020000780c */ /* 0x000fe20005f65670 */
[----:B------:R-:W-:Y:S01]  /*1130*/  NOP ;  /* 0x0000000000007918 */ /* 0x000fe20000000000 */
[----:B------:R-:W-:Y:S01]  /*1140*/  LOP3.LUT R0, R96, 0x1f, RZ, 0xc0, !PT ;  /* 0x0000001f60007812 */ /* 0x000fe200078ec0ff */
[----:B------:R-:W-:Y:S02]  /*1150*/  UISETP.NE.AND UP4, UPT, UR21, URZ, UPT ;  /* 0x000000ff1500728c */ /* 0x000fe4000bf85270 */
[----:B--2---:R-:W-:-:S09]  /*1160*/  UISETP.EQ.U32.AND UP0, UPT, UR33, 0x1, UPT ;  /* 0x000000012100788c */ /* 0x004fd2000bf02070 */
[----:B------:R-:W-:Y:S05]  /*1170*/  BRA.U !UP0, `(.L_x_16) ;  /* 0x0000000108087547 */ /* 0x000fea000b800000 */
[----:B-1-34-:R-:W-:Y:S01]  /*1180*/  UCGABAR_ARV ;  /* 0x00000000000079c7 */ /* 0x01afe20008000000 */
[----:B------:R-:W-:Y:S05]  /*1190*/  BRA `(.L_x_17) ;  /* 0x0000000000047947 */ /* 0x000fea0003800000 */
.L_x_16:
[----:B-1-34-:R-:W-:Y:S01]  /*11a0*/  NOP ;  /* 0x0000000000007918 */ /* 0x01afe20000000000 */
.L_x_17:
[----:B------:R-:W1:Y:S01]  /*11b0*/  S2UR UR8, SR_CTAID.X ;  /* 0x00000000000879c3 */ /* 0x000e620000002500 */
[----:B------:R-:W-:-:S05]  /*11c0*/  CS2R.32 R3, SR_CgaSize ;  /* 0x0000000000037805 */ /* 0x000fca0000008a00 */
[----:B------:R-:W-:-:S05]  /*11d0*/  IMAD R3, R3, -0xa0, RZ ;  /* 0xffffff6003037824 */ /* 0x000fca00078e02ff */
[----:B------:R-:W-:-:S14]  /*11e0*/  R2UR UR4, R3 ;  /* 0x00000000030472ca */ /* 0x000fdc00000e0000 */
[----:B------:R-:W2:Y:S01]  /*11f0*/  LDCU UR4, c[0x0][UR4+0x2b0] ;  /* 0x00005600040477ac */ /* 0x000ea20008000800 */
[----:B------:R-:W-:-:S05]  /*1200*/  CS2R.32 R3, SR_CgaSize ;  /* 0x0000000000037805 */ /* 0x000fca0000008a00 */
[----:B------:R-:W-:-:S05]  /*1210*/  IMAD R3, R3, -0xa0, RZ ;  /* 0xffffff6003037824 */ /* 0x000fca00078e02ff */
[----:B------:R-:W-:-:S14]  /*1220*/  R2UR UR5, R3 ;  /* 0x00000000030572ca */ /* 0x000fdc00000e0000 */
[----:B------:R-:W3:Y:S01]  /*1230*/  LDCU UR5, c[0x0][UR5+0x2b4] ;  /* 0x00005680050577ac */ /* 0x000ee20008000800 */
[----:B------:R-:W4:Y:S01]  /*1240*/  S2UR UR9, SR_CTAID.Y ;  /* 0x00000000000979c3 */ /* 0x000f220000002600 */
[----:B------:R-:W-:-:S05]  /*1250*/  CS2R.32 R3, SR_CgaSize ;  /* 0x0000000000037805 */ /* 0x000fca0000008a00 */
[----:B------:R-:W-:-:S05]  /*1260*/  IMAD R3, R3, -0xa0, RZ ;  /* 0xffffff6003037824 */ /* 0x000fca00078e02ff */
[----:B------:R-:W-:-:S14]  /*1270*/  R2UR UR59, R3 ;  /* 0x00000000033b72ca */ /* 0x000fdc00000e0000 */
[----:B------:R-:W3:Y:S01]  /*1280*/  LDCU UR59, c[0x0][UR59+0x2a0] ;  /* 0x000054003b3b77ac */ /* 0x000ee20008000800 */
[----:B------:R-:W3:Y:S01]  /*1290*/  LDCU UR28, c[0x0][0xb24] ;  /* 0x00016480ff1c77ac */ /* 0x000ee20008000800 */
[----:B------:R-:W3:Y:S01]  /*12a0*/  S2UR UR6, SR_CgaCtaId ;  /* 0x00000000000679c3 */ /* 0x000ee20000008800 */
[----:B------:R-:W-:-:S05]  /*12b0*/  CS2R.32 R3, SR_CgaSize ;  /* 0x0000000000037805 */ /* 0x000fca0000008a00 */
[----:B------:R-:W-:-:S05]  /*12c0*/  IMAD R3, R3, -0xa0, RZ ;  /* 0xffffff6003037824 */ /* 0x000fca00078e02ff */
[----:B------:R-:W-:-:S14]  /*12d0*/  R2UR UR60, R3 ;  /* 0x00000000033c72ca */ /* 0x000fdc00000e0000 */
[----:B------:R-:W3:Y:S01]  /*12e0*/  LDCU UR60, c[0x0][UR60+0x2a4] ;  /* 0x000054803c3c77ac */ /* 0x000ee20008000800 */
[----:B------:R-:W-:Y:S01]  /*12f0*/  UMOV UR27, 0x1111 ;  /* 0x00001111001b7882 */ /* 0x000fe20000000000 */
[----:B------:R-:W-:Y:S01]  /*1300*/  UMOV UR26, 0xf ;  /* 0x0000000f001a7882 */ /* 0x000fe20000000000 */
[----:B------:R-:W3:Y:S01]  /*1310*/  LDCU UR42, c[0x0][0xb24] ;  /* 0x00016480ff2a77ac */ /* 0x000ee20008000800 */
[----:B-1----:R-:W-:Y:S01]  /*1320*/  I2FP.F32.U32 R3, UR8 ;  /* 0x0000000800037c45 */ /* 0x002fe20008201000 */
[----:B------:R-:W1:Y:S01]  /*1330*/  S2UR UR36, SR_CTAID.Z ;  /* 0x00000000002479c3 */ /* 0x000e620000002700 */
[----:B------:R-:W1:Y:S03]  /*1340*/  LDCU UR29, c[0x0][0xb30] ;  /* 0x00016600ff1d77ac */ /* 0x000e660008000800 */
[----:B--2---:R-:W-:Y:S01]  /*1350*/  FMUL R3, R3, UR4 ;  /* 0x0000000403037c20 */ /* 0x004fe20008400000 */
[----:B------:R-:W-:Y:S01]  /*1360*/  UISETP.NE.AND UP6, UPT, UR21, 0x2, UPT ;  /* 0x000000021500788c */ /* 0x000fe2000bfc5270 */
[----:B----4-:R-:W-:Y:S01]  /*1370*/  I2FP.F32.U32 R2, UR9 ;  /* 0x0000000900027c45 */ /* 0x010fe20008201000 */
[----:B---3--:R-:W-:-:S03]  /*1380*/  UISETP.GE.AND UP5, UPT, UR28, 0x1, UPT ;  /* 0x000000011c00788c */ /* 0x008fc6000bfa6270 */
[----:B------:R-:W2:Y:S01]  /*1390*/  F2I.U32.TRUNC.NTZ R3, R3 ;  /* 0x0000000300037305 */ /* 0x000ea2000020f000 */
[----:B------:R-:W-:Y:S01]  /*13a0*/  UMOV UR16, UR8 ;  /* 0x0000000800107c82 */ /* 0x000fe20008000000 */
[----:B------:R-:W-:Y:S01]  /*13b0*/  FMUL R2, R2, UR5 ;  /* 0x0000000502027c20 */ /* 0x000fe20008400000 */
[----:B------:R-:W-:Y:S01]  /*13c0*/  UMOV UR20, UR9 ;  /* 0x0000000900147c82 */ /* 0x000fe20008000000 */
[----:B------:R-:W-:Y:S02]  /*13d0*/  ULOP3.LUT UR49, UR6, 0x3, URZ, 0xc0, !UPT ;  /* 0x0000000306317892 */ /* 0x000fe4000f8ec0ff */
[----:B------:R-:W-:Y:S02]  /*13e0*/  ULOP3.LUT UR4, UR6, 0xc, URZ, 0xc0, !UPT ;  /* 0x0000000c06047892 */ /* 0x000fe4000f8ec0ff */
[----:B------:R-:W3:Y:S01]  /*13f0*/  F2I.U32.TRUNC.NTZ R2, R2 ;  /* 0x0000000200027305 */ /* 0x000ee2000020f000 */
[----:B------:R-:W-:Y:S02]  /*1400*/  USHF.R.U32.HI UR32, URZ, 0x2, UR6 ;  /* 0x00000002ff207899 */ /* 0x000fe40008011606 */
[----:B------:R-:W-:-:S02]  /*1410*/  USHF.L.U32 UR31, UR6, 0x7, URZ ;  /* 0x00000007061f7899 */ /* 0x000fc400080006ff */
[----:B------:R-:W-:Y:S02]  /*1420*/  USHF.L.U32 UR30, UR6, 0xa, URZ ;  /* 0x0000000a061e7899 */ /* 0x000fe400080006ff */
[----:B------:R-:W-:Y:S01]  /*1430*/  UISETP.GT.U32.AND UP1, UPT, UR49, 0xffff, UPT ;  /* 0x0000ffff3100788c */ /* 0x000fe2000bf24070 */
[----:B--2---:R-:W-:Y:S01]  /*1440*/  R2UR UR7, R3 ;  /* 0x00000000030772ca */ /* 0x004fe200000e0000 */
[----:B------:R-:W-:Y:S02]  /*1450*/  UISETP.GT.U32.AND UP0, UPT, UR4, 0xffff, UPT ;  /* 0x0000ffff0400788c */ /* 0x000fe4000bf04070 */
[----:B------:R-:W-:Y:S02]  /*1460*/  USEL UR5, UR49, 0xffff, !UP1 ;  /* 0x0000ffff31057887 */ /* 0x000fe4000c800000 */
[----:B------:R-:W-:Y:S01]  /*1470*/  USEL UR4, UR4, 0xffff, !UP0 ;  /* 0x0000ffff04047887 */ /* 0x000fe2000c000000 */
[----:B---3--:R-:W-:Y:S01]  /*1480*/  R2UR UR6, R2 ;  /* 0x00000000020672ca */ /* 0x008fe200000e0000 */
[----:B------:R-:W-:Y:S01]  /*1490*/  ULOP3.LUT UR5, UR5, 0xffff, URZ, 0xc0, !UPT ;  /* 0x0000ffff05057892 */ /* 0x000fe2000f8ec0ff */
[----:B------:R-:W-:Y:S01]  /*14a0*/  PRMT R2, RZ, 0x7610, R2 ;  /* 0x00007610ff027816 */ /* 0x000fe20000000002 */
[----:B------:R-:W-:-:S02]  /*14b0*/  ULOP3.LUT UR4, UR4, 0xffff, URZ, 0xc0, !UPT ;  /* 0x0000ffff04047892 */ /* 0x000fc4000f8ec0ff */
[----:B------:R-:W-:Y:S02]  /*14c0*/  USHF.L.U32 UR27, UR27, UR5, URZ ;  /* 0x000000051b1b7299 */ /* 0x000fe400080006ff */
[----:B------:R-:W-:Y:S02]  /*14d0*/  USHF.L.U32 UR26, UR26, UR4, URZ ;  /* 0x000000041a1a7299 */ /* 0x000fe400080006ff */
[----:B------:R-:W-:Y:S02]  /*14e0*/  UIADD3 UR5, UPT, UPT, -UR7, URZ, URZ ;  /* 0x000000ff07057290 */ /* 0x000fe4000fffe1ff */
[----:B------:R-:W-:Y:S02]  /*14f0*/  ULOP3.LUT UR31, UR31, 0x600, URZ, 0xc0, !UPT ;  /* 0x000006001f1f7892 */ /* 0x000fe4000f8ec0ff */
[----:B------:R-:W-:Y:S02]  /*1500*/  UIADD3 UR4, UPT, UPT, -UR6, URZ, URZ ;  /* 0x000000ff06047290 */ /* 0x000fe4000fffe1ff */
[----:B------:R-:W-:-:S02]  /*1510*/  ULOP3.LUT UR30, UR30, 0xc00, URZ, 0xc0, !UPT ;  /* 0x00000c001e1e7892 */ /* 0x000fc4000f8ec0ff */
[----:B------:R-:W-:Y:S02]  /*1520*/  UIMAD UR59, UR59, UR5, UR8 ;  /* 0x000000053b3b72a4 */ /* 0x000fe4000f8e0208 */
[----:B------:R-:W-:Y:S01]  /*1530*/  UIMAD UR60, UR60, UR4, UR9 ;  /* 0x000000043c3c72a4 */ /* 0x000fe2000f8e0209 */
[----:B-1----:R-:W-:Y:S11]  /*1540*/  BRA.U UP4, `(.L_x_18) ;  /* 0x0000000104c47547 */ /* 0x002ff6000b800000 */
[----:B------:R-:W-:Y:S02]  /*1550*/  UISETP.NE.AND UP0, UPT, UR60, URZ, UPT ;  /* 0x000000ff3c00728c */ /* 0x000fe4000bf05270 */
[----:B------:R-:W-:Y:S02]  /*1560*/  UISETP.NE.AND UP2, UPT, UR60, 0x1, UPT ;  /* 0x000000013c00788c */ /* 0x000fe4000bf45270 */
[----:B------:R-:W-:Y:S02]  /*1570*/  UISETP.NE.AND UP1, UPT, UR59, URZ, UP0 ;  /* 0x000000ff3b00728c */ /* 0x000fe40008725270 */
[----:B------:R-:W-:Y:S02]  /*1580*/  USEL UR6, URZ, 0x2, UP0 ;  /* 0x00000002ff067887 */ /* 0x000fe40008000000 */
[----:B------:R-:W-:Y:S02]  /*1590*/  USEL UR9, URZ, 0x1, UP1 ;  /* 0x00000001ff097887 */ /* 0x000fe40008800000 */
[----:B------:R-:W-:-:S02]  /*15a0*/  UISETP.NE.AND UP1, UPT, UR60, 0x2, UPT ;  /* 0x000000023c00788c */ /* 0x000fc4000bf25270 */
[----:B------:R-:W-:Y:S02]  /*15b0*/  USEL UR12, URZ, 0x4, UP0 ;  /* 0x00000004ff0c7887 */ /* 0x000fe40008000000 */
[----:B------:R-:W-:Y:S02]  /*15c0*/  USEL UR17, URZ, 0x8, UP0 ;  /* 0x00000008ff117887 */ /* 0x000fe40008000000 */
[----:B------:R-:W-:Y:S02]  /*15d0*/  UISETP.NE.AND UP0, UPT, UR60, 0x3, UPT ;  /* 0x000000033c00788c */ /* 0x000fe4000bf05270 */
[----:B------:R-:W-:Y:S02]  /*15e0*/  USEL UR4, URZ, 0x100, UP1 ;  /* 0x00000100ff047887 */ /* 0x000fe40008800000 */
[----:B------:R-:W-:Y:S02]  /*15f0*/  USEL UR10, URZ, 0x200, UP1 ;  /* 0x00000200ff0a7887 */ /* 0x000fe40008800000 */
[----:B------:R-:W-:-:S02]  /*1600*/  USEL UR14, URZ, 0x400, UP1 ;  /* 0x00000400ff0e7887 */ /* 0x000fc40008800000 */
[----:B------:R-:W-:Y:S02]  /*1610*/  USEL UR19, URZ, 0x800, UP1 ;  /* 0x00000800ff137887 */ /* 0x000fe40008800000 */
[----:B------:R-:W-:Y:S02]  /*1620*/  USEL UR5, URZ, 0x10, UP2 ;  /* 0x00000010ff057887 */ /* 0x000fe40009000000 */
[----:B------:R-:W-:Y:S02]  /*1630*/  UISETP.NE.AND UP1, UPT, UR59, URZ, UPT ;  /* 0x000000ff3b00728c */ /* 0x000fe4000bf25270 */
[----:B------:R-:W-:Y:S02]  /*1640*/  USEL UR7, URZ, 0x1000, UP0 ;  /* 0x00001000ff077887 */ /* 0x000fe40008000000 */
[----:B------:R-:W-:Y:S02]  /*1650*/  USEL UR11, URZ, 0x2000, UP0 ;  /* 0x00002000ff0b7887 */ /* 0x000fe40008000000 */
[----:B------:R-:W-:-:S02]  /*1660*/  USEL UR15, URZ, 0x4000, UP0 ;  /* 0x00004000ff0f7887 */ /* 0x000fc40008000000 */
[----:B------:R-:W-:Y:S02]  /*1670*/  USEL UR22, URZ, 0x8000, UP0 ;  /* 0x00008000ff167887 */ /* 0x000fe40008000000 */
[----:B------:R-:W-:Y:S02]  /*1680*/  UISETP.NE.AND UP0, UPT, UR59, 0x1, UPT ;  /* 0x000000013b00788c */ /* 0x000fe4000bf05270 */
[----:B------:R-:W-:Y:S02]  /*1690*/  USEL UR5, UR5, 0x10, UP1 ;  /* 0x0000001005057887 */ /* 0x000fe40008800000 */
[----:B------:R-:W-:Y:S02]  /*16a0*/  USEL UR4, UR4, 0x100, UP1 ;  /* 0x0000010004047887 */ /* 0x000fe40008800000 */
[----:B------:R-:W-:Y:S02]  /*16b0*/  USEL UR8, URZ, 0x20, UP2 ;  /* 0x00000020ff087887 */ /* 0x000fe40009000000 */
[----:B------:R-:W-:-:S02]  /*16c0*/  USEL UR7, UR7, 0x1000, UP1 ;  /* 0x0000100007077887 */ /* 0x000fc40008800000 */
[----:B------:R-:W-:Y:S02]  /*16d0*/  USEL UR6, UR6, 0x2, UP0 ;  /* 0x0000000206067887 */ /* 0x000fe40008000000 */
[----:B------:R-:W-:Y:S02]  /*16e0*/  UIADD3 UR4, UPT, UPT, UR4, UR5, UR9 ;  /* 0x0000000504047290 */ /* 0x000fe4000fffe009 */
[----:B------:R-:W-:Y:S02]  /*16f0*/  UISETP.NE.AND UP1, UPT, UR59, 0x2, UPT ;  /* 0x000000023b00788c */ /* 0x000fe4000bf25270 */
[----:B------:R-:W-:Y:S02]  /*1700*/  USEL UR8, UR8, 0x20, UP0 ;  /* 0x0000002008087887 */ /* 0x000fe40008000000 */
[----:B------:R-:W-:Y:S02]  /*1710*/  USEL UR5, UR10, 0x200, UP0 ;  /* 0x000002000a057887 */ /* 0x000fe40008000000 */
[----:B------:R-:W-:-:S02]  /*1720*/  UIADD3 UR4, UPT, UPT, UR6, UR7, UR4 ;  /* 0x0000000706047290 */ /* 0x000fc4000fffe004 */
[----:B------:R-:W-:Y:S02]  /*1730*/  USEL UR13, URZ, 0x40, UP2 ;  /* 0x00000040ff0d7887 */ /* 0x000fe40009000000 */
[----:B------:R-:W-:Y:S02]  /*1740*/  USEL UR9, UR11, 0x2000, UP0 ;  /* 0x000020000b097887 */ /* 0x000fe40008000000 */
[----:B------:R-:W-:Y:S02]  /*1750*/  USEL UR7, UR12, 0x4, UP1 ;  /* 0x000000040c077887 */ /* 0x000fe40008800000 */
[----:B------:R-:W-:Y:S02]  /*1760*/  UIADD3 UR4, UPT, UPT, UR5, UR8, UR4 ;  /* 0x0000000805047290 */ /* 0x000fe4000fffe004 */
[----:B------:R-:W-:Y:S02]  /*1770*/  UISETP.NE.AND UP0, UPT, UR59, 0x3, UPT ;  /* 0x000000033b00788c */ /* 0x000fe4000bf05270 */
[----:B------:R-:W-:-:S02]  /*1780*/  USEL UR6, UR13, 0x40, UP1 ;  /* 0x000000400d067887 */ /* 0x000fc40008800000 */
[----:B------:R-:W-:Y:S02]  /*1790*/  USEL UR5, UR14, 0x400, UP1 ;  /* 0x000004000e057887 */ /* 0x000fe40008800000 */
[----:B------:R-:W-:Y:S02]  /*17a0*/  UIADD3 UR4, UPT, UPT, UR7, UR9, UR4 ;  /* 0x0000000907047290 */ /* 0x000fe4000fffe004 */
[----:B------:R-:W-:Y:S02]  /*17b0*/  USEL UR18, URZ, 0x80, UP2 ;  /* 0x00000080ff127887 */ /* 0x000fe40009000000 */
[----:B------:R-:W-:Y:S02]  /*17c0*/  USEL UR9, UR15, 0x4000, UP1 ;  /* 0x000040000f097887 */ /* 0x000fe40008800000 */
[----:B------:R-:W-:Y:S02]  /*17d0*/  USEL UR8, UR17, 0x8, UP0 ;  /* 0x0000000811087887 */ /* 0x000fe40008000000 */
[----:B------:R-:W-:-:S02]  /*17e0*/  UIADD3 UR4, UPT, UPT, UR5, UR6, UR4 ;  /* 0x0000000605047290 */ /* 0x000fc4000fffe004 */
[----:B------:R-:W-:Y:S02]  /*17f0*/  USEL UR7, UR18, 0x80, UP0 ;  /* 0x0000008012077887 */ /* 0x000fe40008000000 */
[----:B------:R-:W-:Y:S02]  /*1800*/  USEL UR6, UR19, 0x800, UP0 ;  /* 0x0000080013067887 */ /* 0x000fe40008000000 */
[----:B------:R-:W-:Y:S02]  /*1810*/  UIADD3 UR4, UPT, UPT, UR8, UR9, UR4 ;  /* 0x0000000908047290 */ /* 0x000fe4000fffe004 */
[----:B------:R-:W-:Y:S02]  /*1820*/  USEL UR5, UR22, 0x8000, UP0 ;  /* 0x0000800016057887 */ /* 0x000fe40008000000 */
[----:B------:R-:W-:-:S04]  /*1830*/  UIADD3 UR4, UPT, UPT, UR6, UR7, UR4 ;  /* 0x0000000706047290 */ /* 0x000fc8000fffe004 */
[----:B------:R-:W-:-:S06]  /*1840*/  UIADD3 UR4, UPT, UPT, UR4, UR5, URZ ;  /* 0x0000000504047290 */ /* 0x000fcc000fffe0ff */
[----:B------:R-:W-:Y:S02]  /*1850*/  MOV R2, UR4 ;  /* 0x0000000400027c02 */ /* 0x000fe40008000f00 */
.L_x_18:
[----:B------:R-:W-:Y:S05]  /*1860*/  BRA.U !UP5, `(.L_x_19) ;  /* 0x000000010dd47547 */ /* 0x000fea000b800000 */
[----:B------:R-:W1:Y:S01]  /*1870*/  LDCU.128 UR12, c[0x0][0xb10] ;  /* 0x00016200ff0c77ac */ /* 0x000e620008000c00 */
[----:B------:R-:W2:Y:S01]  /*1880*/  LDCU UR6, c[0x0][0x370] ;  /* 0x00006e00ff0677ac */ /* 0x000ea20008000800 */
[----:B------:R-:W3:Y:S01]  /*1890*/  LDCU UR5, c[0x0][0x374] ;  /* 0x00006e80ff0577ac */ /* 0x000ee20008000800 */
[----:B------:R-:W4:Y:S01]  /*18a0*/  LDCU UR17, c[0x0][0xb0c] ;  /* 0x00016180ff1177ac */ /* 0x000f220008000800 */
[----:B------:R-:W4:Y:S01]  /*18b0*/  LDCU UR7, c[0x0][0xb20] ;  /* 0x00016400ff0777ac */ /* 0x000f220008000800 */
[----:B------:R-:W4:Y:S01]  /*18c0*/  LDCU.64 UR8, c[0x0][0xb28] ;  /* 0x00016500ff0877ac */ /* 0x000f220008000a00 */
[----:B-1----:R-:W-:Y:S02]  /*18d0*/  UISETP.NE.AND UP0, UPT, UR14, 0x1, UPT ;  /* 0x000000010e00788c */ /* 0x002fe4000bf05270 */
[----:B---3--:R-:W-:Y:S02]  /*18e0*/  UIMAD.WIDE.U32 UR10, UR5, UR15, URZ ;  /* 0x0000000f050a72a5 */ /* 0x008fe4000f8e00ff */
[----:B--2---:R-:W-:-:S02]  /*18f0*/  UIMAD.WIDE.U32 UR22, UR6, UR12, URZ ;  /* 0x0000000c061672a5 */ /* 0x004fc4000f8e00ff */
[----:B----4-:R-:W-:Y:S02]  /*1900*/  UISETP.NE.AND UP1, UPT, UR17, 0x1, UPT ;  /* 0x000000011100788c */ /* 0x010fe4000bf25270 */
[----:B------:R-:W-:Y:S01]  /*1910*/  UISETP.NE.AND UP2, UPT, UR28, 0x1, UPT ;  /* 0x000000011c00788c */ /* 0x000fe2000bf45270 */
[----:B------:R-:W-:Y:S02]  /*1920*/  UMOV UR10, UR11 ;  /* 0x0000000b000a7c82 */ /* 0x000fe40008000000 */
[----:B------:R-:W-:Y:S01]  /*1930*/  UMOV UR22, UR23 ;  /* 0x0000001700167c82 */ /* 0x000fe20008000000 */
[----:B------:R-:W-:Y:S02]  /*1940*/  @UP0 USHF.R.U32.HI UR5, URZ, UR7, UR10 ;  /* 0x00000007ff050299 */ /* 0x000fe4000801160a */
[----:B------:R-:W-:Y:S02]  /*1950*/  UIMAD.WIDE.U32 UR24, UR20, UR15, URZ ;  /* 0x0000000f141872a5 */ /* 0x000fe4000f8e00ff */
[----:B------:R-:W-:-:S02]  /*1960*/  UIMAD.WIDE.U32 UR10, UR5, UR8, URZ ;  /* 0x00000008050a72a5 */ /* 0x000fc4000f8e00ff */
[----:B------:R-:W-:Y:S02]  /*1970*/  @UP1 USHF.R.U32.HI UR6, URZ, UR13, UR22 ;  /* 0x0000000dff061299 */ /* 0x000fe40008011616 */
[----:B------:R-:W-:Y:S02]  /*1980*/  UIMAD.WIDE.U32 UR18, UR16, UR12, URZ ;  /* 0x0000000c101272a5 */ /* 0x000fe4000f8e00ff */
[----:B------:R-:W-:Y:S01]  /*1990*/  UIMAD.WIDE.U32 UR22, UR6, UR8, URZ ;  /* 0x00000008061672a5 */ /* 0x000fe2000f8e00ff */
[----:B------:R-:W-:Y:S01]  /*19a0*/  UMOV UR4, UR25 ;  /* 0x0000001900047c82 */ /* 0x000fe20008000000 */
[----:B------:R-:W-:Y:S01]  /*19b0*/  UMOV UR10, UR11 ;  /* 0x0000000b000a7c82 */ /* 0x000fe20008000000 */
[----:B------:R-:W-:Y:S02]  /*19c0*/  USHF.R.U32.HI UR4, URZ, UR7, UR4 ;  /* 0x00000007ff047299 */ /* 0x000fe40008011604 */
[----:B------:R-:W-:Y:S01]  /*19d0*/  @UP2 USHF.R.U32.HI UR5, URZ, UR9, UR10 ;  /* 0x00000009ff052299 */ /* 0x000fe2000801160a */
[----:B------:R-:W-:Y:S01]  /*19e0*/  UMOV UR18, UR19 ;  /* 0x0000001300127c82 */ /* 0x000fe20008000000 */
[----:B------:R-:W-:Y:S01]  /*19f0*/  UMOV UR22, UR23 ;  /* 0x0000001700167c82 */ /* 0x000fe20008000000 */
[----:B------:R-:W-:-:S02]  /*1a00*/  USHF.R.U32.HI UR13, URZ, UR13, UR18 ;  /* 0x0000000dff0d7299 */ /* 0x000fc40008011612 */
[----:B------:R-:W-:Y:S02]  /*1a10*/  USEL UR4, UR20, UR4, !UP0 ;  /* 0x0000000414047287 */ /* 0x000fe4000c000000 */
[----:B------:R-:W-:Y:S02]  /*1a20*/  @UP2 USHF.R.U32.HI UR6, URZ, UR9, UR22 ;  /* 0x00000009ff062299 */ /* 0x000fe40008011616 */
[----:B------:R-:W-:Y:S02]  /*1a30*/  UIMAD UR7, UR5, UR28, URZ ;  /* 0x0000001c050772a4 */ /* 0x000fe4000f8e02ff */
[----:B------:R-:W-:Y:S02]  /*1a40*/  USEL UR5, UR16, UR13, !UP1 ;  /* 0x0000000d10057287 */ /* 0x000fe4000c800000 */
[----:B------:R-:W-:Y:S02]  /*1a50*/  UIMAD UR12, UR6, UR28, URZ ;  /* 0x0000001c060c72a4 */ /* 0x000fe4000f8e02ff */
[----:B------:R-:W-:-:S02]  /*1a60*/  UISETP.GE.AND UP0, UPT, UR4, UR7, UPT ;  /* 0x000000070400728c */ /* 0x000fc4000bf06270 */
[----:B------:R-:W-:Y:S02]  /*1a70*/  UIMAD.WIDE.U32 UR10, UR4, UR8, URZ ;  /* 0x00000008040a72a5 */ /* 0x000fe4000f8e00ff */
[----:B------:R-:W-:Y:S02]  /*1a80*/  UISETP.GE.OR UP0, UPT, UR5, UR12, UP0 ;  /* 0x0000000c0500728c */ /* 0x000fe40008706670 */
[----:B------:R-:W-:Y:S02]  /*1a90*/  UIMAD.WIDE.U32 UR12, UR5, UR8, URZ ;  /* 0x00000008050c72a5 */ /* 0x000fe4000f8e00ff */
[----:B------:R-:W-:Y:S01]  /*1aa0*/  UIADD3 UR10, UPT, UPT, -UR4, URZ, URZ ;  /* 0x000000ff040a7290 */ /* 0x000fe2000fffe1ff */
[----:B------:R-:W-:Y:S01]  /*1ab0*/  UMOV UR8, UR11 ;  /* 0x0000000b00087c82 */ /* 0x000fe20008000000 */
[----:B------:R-:W-:Y:S02]  /*1ac0*/  UIADD3 UR11, UPT, UPT, -UR5, URZ, URZ ;  /* 0x000000ff050b7290 */ /* 0x000fe4000fffe1ff */
[----:B------:R-:W-:-:S03]  /*1ad0*/  USHF.R.U32.HI UR8, URZ, UR9, UR8 ;  /* 0x00000009ff087299 */ /* 0x000fc60008011608 */
[----:B------:R-:W-:Y:S01]  /*1ae0*/  @!UP0 UMOV UR7, UR13 ;  /* 0x0000000d00078c82 */ /* 0x000fe20008000000 */
[----:B------:R-:W-:Y:S02]  /*1af0*/  UIMAD UR20, UR14, UR10, UR20 ;  /* 0x0000000a0e1472a4 */ /* 0x000fe4000f8e0214 */
[----:B------:R-:W-:Y:S02]  /*1b00*/  USEL UR8, UR4, UR8, !UP2 ;  /* 0x0000000804087287 */ /* 0x000fe4000d000000 */
[----:B------:R-:W-:Y:S02]  /*1b10*/  @!UP0 USHF.R.U32.HI UR7, URZ, UR9, UR7 ;  /* 0x00000009ff078299 */ /* 0x000fe40008011607 */
[----:B------:R-:W-:Y:S02]  /*1b20*/  UIADD3 UR9, UPT, UPT, -UR8, URZ, URZ ;  /* 0x000000ff08097290 */ /* 0x000fe4000fffe1ff */
[----:B------:R-:W-:Y:S02]  /*1b30*/  @!UP0 USEL UR7, UR5, UR7, !UP2 ;  /* 0x0000000705078287 */ /* 0x000fe4000d000000 */
[----:B------:R-:W-:-:S02]  /*1b40*/  UIMAD UR9, UR28, UR9, UR4 ;  /* 0x000000091c0972a4 */ /* 0x000fc4000f8e0204 */
[----:B------:R-:W-:Y:S02]  /*1b50*/  @!UP0 UIADD3 UR8, UPT, UPT, UR8, -UR7, URZ ;  /* 0x8000000708088290 */ /* 0x000fe4000fffe0ff */
[----:B------:R-:W-:Y:S02]  /*1b60*/  @!UP0 UIMAD UR6, UR9, UR6, UR7 ;  /* 0x00000006090682a4 */ /* 0x000fe4000f8e0207 */
[----:B------:R-:W-:Y:S02]  /*1b70*/  @!UP0 UIMAD UR4, UR8, UR28, UR5 ;  /* 0x0000001c080482a4 */ /* 0x000fe4000f8e0205 */
[----:B------:R-:W-:Y:S02]  /*1b80*/  UIMAD UR16, UR17, UR11, UR16 ;  /* 0x0000000b111072a4 */ /* 0x000fe4000f8e0210 */
[----:B------:R-:W-:Y:S01]  /*1b90*/  UIMAD UR20, UR4, UR14, UR20 ;  /* 0x0000000e041472a4 */ /* 0x000fe2000f8e0214 */
[----:B------:R-:W-:Y:S02]  /*1ba0*/  @!UP0 UMOV UR5, UR6 ;  /* 0x0000000600058c82 */ /* 0x000fe40008000000 */
[----:B------:R-:W-:-:S12]  /*1bb0*/  UIMAD UR16, UR5, UR17, UR16 ;  /* 0x00000011051072a4 */ /* 0x000fd8000f8e0210 */
.L_x_19:
[----:B------:R-:W-:-:S09]  /*1bc0*/  UISETP.NE.AND UP0, UPT, UR29, 0x1, UPT ;  /* 0x000000011d00788c */ /* 0x000fd2000bf05270 */
[----:B------:R-:W-:Y:S05]  /*1bd0*/  BRA.U UP0, `(.L_x_20) ;  /* 0x0000000100447547 */ /* 0x000fea000b800000 */
[----:B------:R-:W1:Y:S01]  /*1be0*/  LDCU.128 UR8, c[0x0][0xb10] ;  /* 0x00016200ff0877ac */ /* 0x000e620008000c00 */
[----:B------:R-:W2:Y:S01]  /*1bf0*/  LDCU UR12, c[0x0][0xb0c] ;  /* 0x00016180ff0c77ac */ /* 0x000ea20008000800 */
[----:B------:R-:W3:Y:S01]  /*1c00*/  LDCU UR13, c[0x0][0xb20] ;  /* 0x00016400ff0d77ac */ /* 0x000ee20008000800 */
[----:B-1----:R-:W-:Y:S02]  /*1c10*/  UIMAD.WIDE.U32 UR6, UR16, UR8, URZ ;  /* 0x00000008100672a5 */ /* 0x002fe4000f8e00ff */
[----:B------:R-:W-:Y:S02]  /*1c20*/  UIMAD.WIDE.U32 UR4, UR20, UR11, URZ ;  /* 0x0000000b140472a5 */ /* 0x000fe4000f8e00ff */
[----:B--2---:R-:W-:Y:S02]  /*1c30*/  UISETP.NE.AND UP1, UPT, UR12, 0x1, UPT ;  /* 0x000000010c00788c */ /* 0x004fe4000bf25270 */
[----:B------:R-:W-:Y:S01]  /*1c40*/  UISETP.NE.AND UP0, UPT, UR10, 0x1, UPT ;  /* 0x000000010a00788c */ /* 0x000fe2000bf05270 */
[----:B------:R-:W-:-:S02]  /*1c50*/  UMOV UR6, UR7 ;  /* 0x0000000700067c82 */ /* 0x000fc40008000000 */
[----:B------:R-:W-:Y:S01]  /*1c60*/  UMOV UR4, UR5 ;  /* 0x0000000500047c82 */ /* 0x000fe20008000000 */
[----:B------:R-:W-:Y:S02]  /*1c70*/  USHF.R.U32.HI UR6, URZ, UR9, UR6 ;  /* 0x00000009ff067299 */ /* 0x000fe40008011606 */
[----:B---3--:R-:W-:Y:S02]  /*1c80*/  USHF.R.U32.HI UR4, URZ, UR13, UR4 ;  /* 0x0000000dff047299 */ /* 0x008fe40008011604 */
[----:B------:R-:W-:Y:S02]  /*1c90*/  USEL UR5, UR16, UR6, !UP1 ;  /* 0x0000000610057287 */ /* 0x000fe4000c800000 */
[----:B------:R-:W-:-:S04]  /*1ca0*/  USEL UR4, UR20, UR4, !UP0 ;  /* 0x0000000414047287 */ /* 0x000fc8000c000000 */
[----:B------:R-:W-:Y:S02]  /*1cb0*/  UIADD3 UR6, UPT, UPT, UR5, -UR4, URZ ;  /* 0x8000000405067290 */ /* 0x000fe4000fffe0ff */
[----:B------:R-:W-:Y:S02]  /*1cc0*/  UIADD3 UR4, UPT, UPT, -UR5, UR4, URZ ;  /* 0x0000000405047290 */ /* 0x000fe4000fffe1ff */
[----:B------:R-:W-:Y:S02]  /*1cd0*/  UIMAD UR20, UR6, UR10, UR20 ;  /* 0x0000000a061472a4 */ /* 0x000fe4000f8e0214 */
[----:B------:R-:W-:-:S12]  /*1ce0*/  UIMAD UR16, UR4, UR12, UR16 ;  /* 0x0000000c041072a4 */ /* 0x000fd8000f8e0210 */
.L_x_20:
[----:B------:R-:W-:-:S09]  /*1cf0*/  UISETP.EQ.U32.AND UP0, UPT, UR33, 0x1, UPT ;  /* 0x000000012100788c */ /* 0x000fd2000bf02070 */
[----:B------:R-:W-:Y:S05]  /*1d00*/  BRA.U !UP0, `(.L_x_21) ;  /* 0x00000001080c7547 */ /* 0x000fea000b800000 */
[----:B------:R-:W-:Y:S01]  /*1d10*/  UCGABAR_WAIT ;  /* 0x0000000000007dc7 */ /* 0x000fe20008000000 */
[----:B------:R-:W-:Y:S01]  /*1d20*/  CCTL.IVALL ;  /* 0x00000000ff00798f */ /* 0x000fe20002000000 */
[----:B------:R-:W-:Y:S05]  /*1d30*/  BRA `(.L_x_22) ;  /* 0x0000000000047947 */ /* 0x000fea0003800000 */
.L_x_21:
[----:B------:R-:W-:Y:S06]  /*1d40*/  BAR.SYNC.DEFER_BLOCKING 0x0 ;  /* 0x0000000000007b1d */ /* 0x000fec0000010000 */
.L_x_22:
[----:B------:R-:W-:Y:S05]  /*1d50*/  BRA.U UP6, `(.L_x_23) ;  /* 0x0000002106fc7547 */ /* 0x000fea000b800000 */
[----:B------:R-:W1:Y:S01]  /*1d60*/  LDCU UR7, c[0x0][0x38c] ;  /* 0x00007180ff0777ac */ /* 0x000e620008000800 */
[----:B------:R-:W2:Y:S01]  /*1d70*/  S2UR UR9, SR_CgaCtaId ;  /* 0x00000000000979c3 */ /* 0x000ea20000008800 */
[----:B------:R-:W-:Y:S01]  /*1d80*/  PLOP3.LUT P1, PT, PT, PT, UP3, 0x80, 0x8 ;  /* 0x000000000008781c */ /* 0x000fe20003f2f038 */
[----:B------:R-:W-:Y:S01]  /*1d90*/  IMAD.MOV.U32 R12, RZ, RZ, 0x1 ;  /* 0x00000001ff0c7424 */ /* 0x000fe200078e00ff */
[----:B------:R-:W-:Y:S01]  /*1da0*/  UMOV UR8, 0x400 ;  /* 0x0000040000087882 */ /* 0x000fe20000000000 */
[----:B------:R-:W-:Y:S01]  /*1db0*/  UISETP.NE.AND UP1, UPT, UR21, URZ, UPT ;  /* 0x000000ff1500728c */ /* 0x000fe2000bf25270 */
[----:B------:R-:W-:Y:S01]  /*1dc0*/  ISETP.EQ.OR P2, PT, R0, RZ, P3 ;  /* 0x000000ff0000720c */ /* 0x000fe20001f42670 */
[----:B------:R-:W-:Y:S01]  /*1dd0*/  USHF.L.U32 UR5, UR32, 0x4, URZ ;  /* 0x0000000420057899 */ /* 0x000fe200080006ff */
[----:B------:R-:W-:Y:S02]  /*1de0*/  PLOP3.LUT P1, PT, P1, PT, PT, 0x8, 0x80 ;  /* 0x000000000080781c */ /* 0x000fe40000f2e170 */
[----:B------:R-:W-:Y:S01]  /*1df0*/  CS2R R10, SRZ ;  /* 0x00000000000a7805 */ /* 0x000fe2000001ff00 */
[----:B------:R-:W-:Y:S01]  /*1e00*/  IMAD.MOV.U32 R9, RZ, RZ, RZ ;  /* 0x000000ffff097224 */ /* 0x000fe200078e00ff */
[----:B------:R-:W3:Y:S01]  /*1e10*/  LDCU UR43, c[0x0][0x370] ;  /* 0x00006e00ff2b77ac */ /* 0x000ee20008000800 */
[----:B------:R-:W-:Y:S01]  /*1e20*/  IMAD.MOV.U32 R8, RZ, RZ, 0x1 ;  /* 0x00000001ff087424 */ /* 0x000fe200078e00ff */
[----:B------:R-:W-:Y:S01]  /*1e30*/  USEL UR25, UR38, 0x2, UP1 ;  /* 0x0000000226197887 */ /* 0x000fe20008800000 */
[----:B------:R-:W4:Y:S01]  /*1e40*/  LDCU.64 UR28, c[0x0][0x348] ;  /* 0x00006900ff1c77ac */ /* 0x000f220008000a00 */
[----:B-1----:R-:W-:-:S02]  /*1e50*/  UIADD3 UR6, UPT, UPT, UR7, 0x1f, URZ ;  /* 0x0000001f07067890 */ /* 0x002fc4000fffe0ff */
[----:B------:R-:W-:Y:S02]  /*1e60*/  UIADD3 UR48, UPT, UPT, UR7, 0x3e, URZ ;  /* 0x0000003e07307890 */ /* 0x000fe4000fffe0ff */
[----:B------:R-:W-:Y:S02]  /*1e70*/  USHF.R.S32.HI UR4, URZ, 0x1f, UR6 ;  /* 0x0000001fff047899 */ /* 0x000fe40008011406 */
[----:B--2---:R-:W-:Y:S02]  /*1e80*/  ULEA UR21, UR9, UR8, 0x18 ;  /* 0x0000000809157291 */ /* 0x004fe4000f8ec0ff */
[----:B------:R-:W-:Y:S02]  /*1e90*/  ULEA.HI UR4, UR4, UR6, URZ, 0x5 ;  /* 0x0000000604047291 */ /* 0x000fe4000f8f28ff */
[----:B------:R-:W-:Y:S02]  /*1ea0*/  UIADD3 UR6, UPT, UPT, UR7, -0x1, URZ ;  /* 0xffffffff07067890 */ /* 0x000fe4000fffe0ff */
[----:B------:R-:W-:-:S02]  /*1eb0*/  USHF.R.S32.HI UR45, URZ, 0x5, UR4 ;  /* 0x00000005ff2d7899 */ /* 0x000fc40008011404 */
[----:B------:R-:W-:Y:S02]  /*1ec0*/  UISETP.GE.U32.AND UP2, UPT, UR6, -0x3f, UPT ;  /* 0xffffffc10600788c */ /* 0x000fe4000bf46070 */
[----:B------:R-:W-:Y:S01]  /*1ed0*/  UISETP.LT.U32.AND UP0, UPT, UR45, 0x22, UPT ;  /* 0x000000222d00788c */ /* 0x000fe2000bf01070 */
[----:B------:R-:W1:Y:S03]  /*1ee0*/  LDCU UR41, c[0x0][0x374] ;  /* 0x00006e80ff2977ac */ /* 0x000e660008000800 */
[----:B------:R-:W-:Y:S02]  /*1ef0*/  USEL UR44, UR45, 0x22, UP0 ;  /* 0x000000222d2c7887 */ /* 0x000fe40008000000 */
[----:B------:R-:W-:Y:S02]  /*1f00*/  ULOP3.LUT UR46, UR5, 0x30, URZ, 0xe2, !UPT ;  /* 0x00000030052e7892 */ /* 0x000fe4000f8ee2ff */
[----:B------:R-:W-:-:S02]  /*1f10*/  UIADD3 UR24, UPT, UPT, UR44, -0x1, URZ ;  /* 0xffffffff2c187890 */ /* 0x000fc4000fffe0ff */
[----:B------:R-:W-:Y:S02]  /*1f20*/  @UP2 UIADD3 UR24, UPT, UPT, UR44, URZ, URZ ;  /* 0x000000ff2c182290 */ /* 0x000fe4000fffe0ff */
[----:B------:R-:W-:Y:S02]  /*1f30*/  UIADD3 UR38, UPT, UPT, UR21, 0x4600, UR31 ;  /* 0x0000460015267890 */ /* 0x000fe4000fffe01f */
[----:B------:R-:W-:Y:S02]  /*1f40*/  UIADD3 UR37, UPT, UPT, UR21, 0x15600, UR30 ;  /* 0x0001560015257890 */ /* 0x000fe4000fffe01e */
[----:B------:R-:W-:Y:S02]  /*1f50*/  UIADD3 UR47, UPT, UPT, UR45, -UR44, URZ ;  /* 0x8000002c2d2f7290 */ /* 0x000fe4000fffe0ff */
[----:B------:R-:W-:Y:S01]  /*1f60*/  UIADD3 UR24, UPT, UPT, UR24, 0x1, URZ ;  /* 0x0000000118187890 */ /* 0x000fe2000fffe0ff */
[----:B-1-34-:R-:W-:-:S11]  /*1f70*/  UMOV UR7, URZ ;  /* 0x000000ff00077c82 */ /* 0x01afd60008000000 */
.L_x_43:
[----:B-1----:R-:W1:Y:S02]  /*1f80*/  S2UR UR4, SR_CgaCtaId ;  /* 0x00000000000479c3 */ /* 0x002e640000008800 */
[----:B-1----:R-:W-:-:S09]  /*1f90*/  UISETP.NE.AND UP0, UPT, UR4, URZ, UPT ;  /* 0x000000ff0400728c */ /* 0x002fd2000bf05270 */
[----:B------:R-:W-:Y:S05]  /*1fa0*/  BRA.U UP0, `(.L_x_24) ;  /* 0x0000000100287547 */ /* 0x000fea000b800000 */
[----:B------:R-:W-:Y:S02]  /*1fb0*/  LEA R0, R9, UR21, 0x3 ;  /* 0x0000001509007c11 */ /* 0x000fe4000f8e18ff */
[----:B------:R-:W-:-:S04]  /*1fc0*/  SHF.L.U32 R3, R8, 0x1f, RZ ;  /* 0x0000001f08037819 */ /* 0x000fc800000006ff */
[----:B------:R-:W1:Y:S02]  /*1fd0*/  SYNCS.PHASECHK.TRANS64.TRYWAIT P0, [R0+URZ+0x2c0], R3 ;  /* 0x0002c003000075a7 */ /* 0x000e6400080011ff */
[----:B-1----:R-:W-:Y:S05]  /*1fe0*/  @!P0 BRA `(.L_x_25) ;  /* 0x0000006c00cc8947 */ /* 0x002fea0003800000 */
.L_x_143:
[----:B------:R2:W-:Y:S01]  /*1ff0*/  SYNCS.ARRIVE.TRANS64.A1T0 RZ, [R0+URZ+0x2b0], RZ ;  /* 0x0002b0ff00ff79a7 */ /* 0x0005e200081000ff */
[----:B------:R-:W-:-:S05]  /*2000*/  VIADD R9, R9, 0x1 ;  /* 0x0000000109097836 */ /* 0x000fca0000000000 */
[----:B------:R-:W-:-:S04]  /*2010*/  ISETP.NE.AND P0, PT, R9, 0x2, PT ;  /* 0x000000020900780c */ /* 0x000fc80003f05270 */
[----:B-1----:R-:W-:Y:S02]  /*2020*/  SEL R3, RZ, 0x1, P0 ;  /* 0x00000001ff037807 */ /* 0x002fe40000000000 */
[----:B------:R-:W-:Y:S02]  /*2030*/  SEL R9, R9, RZ, P0 ;  /* 0x000000ff09097207 */ /* 0x000fe40000000000 */
[----:B------:R-:W-:-:S07]  /*2040*/  LOP3.LUT R8, R8, R3, RZ, 0x3c, !PT ;  /* 0x0000000308087212 */ /* 0x000fce00078e3cff */
.L_x_24:
[----:B------:R-:W-:Y:S01]  /*2050*/  ULEA UR4, UR7, UR21, 0x3 ;  /* 0x0000001507047291 */ /* 0x000fe2000f8e18ff */
[----:B--2---:R-:W-:Y:S01]  /*2060*/  SHF.L.U32 R0, R12, 0x1f, RZ ;  /* 0x0000001f0c007819 */ /* 0x004fe200000006ff */
[----:B------:R-:W-:Y:S02]  /*2070*/  UISETP.GE.U32.AND UP0, UPT, UR48, 0x3f, UPT ;  /* 0x0000003f3000788c */ /* 0x000fe4000bf06070 */
[----:B------:R-:W-:Y:S02]  /*2080*/  ULEA UR11, UR20, UR49, 0x2 ;  /* 0x00000031140b7291 */ /* 0x000fe4000f8e10ff */
[----:B------:R-:W-:Y:S02]  /*2090*/  ULEA UR35, UR16, UR46, 0x6 ;  /* 0x0000002e10237291 */ /* 0x000fe4000f8e30ff */
[----:B------:R-:W-:Y:S01]  /*20a0*/  USHF.L.U32 UR11, UR11, 0x5, URZ ;  /* 0x000000050b0b7899 */ /* 0x000fe200080006ff */
[----:B------:R1:W2:Y:S01]  /*20b0*/  SYNCS.PHASECHK.TRANS64.TRYWAIT P0, [UR4+0x110], R0 ;  /* 0x00011000ff0075a7 */ /* 0x0002a20008001104 */
[----:B------:R-:W-:Y:S01]  /*20c0*/  UMOV UR6, URZ ;  /* 0x000000ff00067c82 */ /* 0x000fe20008000000 */
[----:B------:R-:W-:Y:S09]  /*20d0*/  BRA.U !UP0, `(.L_x_26) ;  /* 0x0000000108c07547 */ /* 0x000ff2000b800000 */
[----:B------:R-:W-:Y:S01]  /*20e0*/  UMOV UR13, URZ ;  /* 0x000000ff000d7c82 */ /* 0x000fe20008000000 */
[----:B------:R-:W-:-:S05]  /*20f0*/  UMOV UR4, UR7 ;  /* 0x0000000700047c82 */ /* 0x000fca0008000000 */
.L_x_32:
[----:B------:R-:W-:Y:S01]  /*2100*/  ULEA UR33, UR4, UR21, 0x3 ;  /* 0x0000001504217291 */ /* 0x000fe2000f8e18ff */
[----:B--2---:R-:W-:Y:S01]  /*2110*/  @!P3 MOV R2, 0x1800 ;  /* 0x000018000002b802 */ /* 0x004fe20000000f00 */
[----:B--2-4-:R-:W-:Y:S10]  /*2120*/  @P0 BRA `(.L_x_27) ;  /* 0x00000000000c0947 */ /* 0x014ff40003800000 */
[----:B------:R-:W-:-:S04]  /*2130*/  SHF.L.U32 R3, R12, 0x1f, RZ ;  /* 0x0000001f0c037819 */ /* 0x000fc800000006ff */
[----:B------:R-:W2:Y:S02]  /*2140*/  SYNCS.PHASECHK.TRANS64.TRYWAIT P0, [UR33+0x110], R3 ;  /* 0x00011003ff0075a7 */ /* 0x000ea40008001121 */
[----:B--2---:R-:W-:Y:S05]  /*2150*/  @!P0 BRA `(.L_x_28) ;  /* 0x0000006c00848947 */ /* 0x004fea0003800000 */
.L_x_27:
[----:B------:R2:W-:Y:S01]  /*2160*/  @!P3 SYNCS.ARRIVE.TRANS64 RZ, [UR33], R2 ;  /* 0x00000002ffffb9a7 */ /* 0x0005e20008000021 */
[----:B------:R-:W-:-:S04]  /*2170*/  ULOP3.LUT UR5, UR25, 0x2, URZ, 0xfc, !UPT ;  /* 0x0000000219057892 */ /* 0x000fc8000f8efcff */
[----:B------:R-:W-:-:S09]  /*2180*/  UISETP.NE.AND UP0, UPT, UR5, 0x2, UPT ;  /* 0x000000020500788c */ /* 0x000fd2000bf05270 */
[----:B------:R-:W-:Y:S05]  /*2190*/  BRA.U UP0, `(.L_x_29) ;  /* 0x0000000100047547 */ /* 0x000fea000b800000 */
[----:B------:R-:W-:Y:S05]  /*21a0*/  BPT.TRAP 0x1 ;  /* 0x000000040000795c */ /* 0x000fea0000300000 */
.L_x_29:
[----:B------:R-:W-:Y:S04]  /*21b0*/  BSSY.RECONVERGENT B0, `(.L_x_30) ;  /* 0x0000003000007945 */ /* 0x000fe80003800200 */
[----:B------:R-:W-:Y:S05]  /*21c0*/  @P2 BRA `(.L_x_31) ;  /* 0x0000000000042947 */ /* 0x000fea0003800000 */
[----:B------:R-:W-:Y:S05]  /*21d0*/  BPT.TRAP 0x1 ;  /* 0x000000040000795c */ /* 0x000fea0000300000 */
.L_x_31:
[----:B------:R-:W-:Y:S05]  /*21e0*/  BSYNC.RECONVERGENT B0 ;  /* 0x0000000000007941 */ /* 0x000fea0003800200 */
.L_x_30:
[----:B------:R-:W-:Y:S02]  /*21f0*/  UIADD3 UR5, UPT, UPT, UR4, 0x1, URZ ;  /* 0x0000000104057890 */ /* 0x000fe4000fffe0ff */
[----:B------:R-:W-:Y:S02]  /*2200*/  ULEA UR32, UR4, UR31, 0xb ;  /* 0x0000001f04207291 */ /* 0x000fe4000f8e58ff */
[----:B------:R-:W-:Y:S02]  /*2210*/  UISETP.NE.AND UP0, UPT, UR5, 0x22, UPT ;  /* 0x000000220500788c */ /* 0x000fe4000bf05270 */
[----:B------:R-:W-:Y:S02]  /*2220*/  ULEA UR8, UR4, UR30, 0xc ;  /* 0x0000001e04087291 */ /* 0x000fe4000f8e60ff */
[----:B------:R-:W-:Y:S02]  /*2230*/  USEL UR6, URZ, 0x1, UP0 ;  /* 0x00000001ff067887 */ /* 0x000fe40008000000 */
[----:B------:R-:W-:-:S02]  /*2240*/  USEL UR7, UR5, URZ, UP0 ;  /* 0x000000ff05077287 */ /* 0x000fc40008000000 */
[----:B------:R-:W-:Y:S02]  /*2250*/  UIADD3 UR4, UP0, UPT, UR28, 0x180, URZ ;  /* 0x000001801c047890 */ /* 0x000fe4000ff1e0ff */
[----:B------:R-:W-:Y:S01]  /*2260*/  ULEA UR5, UR7, UR21, 0x3 ;  /* 0x0000001507057291 */ /* 0x000fe2000f8e18ff */
[----:B------:R-:W-:Y:S01]  /*2270*/  LOP3.LUT R12, R12, UR6, RZ, 0x3c, !PT ;  /* 0x000000060c0c7c12 */ /* 0x000fe2000f8e3cff */
[----:B------:R-:W-:Y:S02]  /*2280*/  USHF.L.U32 UR34, UR13, 0x5, URZ ;  /* 0x000000050d227899 */ /* 0x000fe400080006ff */
[----:B------:R-:W-:Y:S01]  /*2290*/  UIADD3 UR13, UPT, UPT, UR13, 0x1, URZ ;  /* 0x000000010d0d7890 */ /* 0x000fe2000fffe0ff */
[----:B-1----:R-:W-:Y:S01]  /*22a0*/  SHF.L.U32 R0, R12, 0x1f, RZ ;  /* 0x0000001f0c007819 */ /* 0x002fe200000006ff */
[----:B------:R-:W-:Y:S02]  /*22b0*/  UIADD3 UR14, UP1, UPT, UR28, 0x80, URZ ;  /* 0x000000801c0e7890 */ /* 0x000fe4000ff3e0ff */
[----:B------:R-:W-:Y:S01]  /*22c0*/  UIADD3 UR32, UPT, UPT, UR21, 0x4600, UR32 ;  /* 0x0000460015207890 */ /* 0x000fe2000fffe020 */
[----:B------:R3:W4:Y:S01]  /*22d0*/  SYNCS.PHASECHK.TRANS64.TRYWAIT P0, [UR5+0x110], R0 ;  /* 0x00011000ff0075a7 */ /* 0x0007220008001105 */
[----:B------:R-:W-:-:S02]  /*22e0*/  UIADD3.X UR5, UPT, UPT, URZ, UR29, URZ, UP0, !UPT ;  /* 0x0000001dff057290 */ /* 0x000fc400087fe4ff */
[----:B------:R-:W-:Y:S02]  /*22f0*/  UISETP.NE.AND UP0, UPT, UR13, UR24, UPT ;  /* 0x000000180d00728c */ /* 0x000fe4000bf05270 */
[----:B------:R-:W-:Y:S02]  /*2300*/  UIADD3.X UR15, UPT, UPT, URZ, UR29, URZ, UP1, !UPT ;  /* 0x0000001dff0f7290 */ /* 0x000fe40008ffe4ff */
[----:B------:R-:W-:Y:S02]  /*2310*/  UPRMT UR16, URZ, 0x5410, UR27 ;  /* 0x00005410ff107896 */ /* 0x000fe4000800001b */
[----:B------:R-:W-:Y:S02]  /*2320*/  UIADD3 UR8, UPT, UPT, UR21, 0x15600, UR8 ;  /* 0x0001560015087890 */ /* 0x000fe4000fffe008 */
[----:B------:R-:W-:Y:S01]  /*2330*/  UPRMT UR6, URZ, 0x5410, UR26 ;  /* 0x00005410ff067896 */ /* 0x000fe2000800001a */
[----:B------:R-:W-:Y:S01]  /*2340*/  UMOV UR18, 0x0 ;  /* 0x0000000000127882 */ /* 0x000fe20000000000 */
[----:B------:R-:W-:Y:S01]  /*2350*/  UMOV UR19, 0x10000000 ;  /* 0x1000000000137882 */ /* 0x000fe20000000000 */
[----:B------:R-:W-:Y:S01]  /*2360*/  UMOV UR12, UR36 ;  /* 0x00000024000c7c82 */ /* 0x000fe20008000000 */
[----:B------:R-:W-:Y:S01]  /*2370*/  UMOV UR9, UR33 ;  /* 0x0000002100097c82 */ /* 0x000fe20008000000 */
[----:B------:R-:W-:Y:S01]  /*2380*/  UMOV UR10, UR34 ;  /* 0x00000022000a7c82 */ /* 0x000fe20008000000 */
[----:B------:R-:W-:Y:S03]  /*2390*/  UTMALDG.3D.MULTICAST [UR32], [UR14], UR16, desc[UR18] ;  /* 0x000012200e0073b4 */ /* 0x000fe60008011810 */
[----:B------:R1:W-:Y:S02]  /*23a0*/  UTMALDG.3D.MULTICAST [UR8], [UR4], UR6, desc[UR18] ;  /* 0x00001208040073b4 */ /* 0x0003e40008011806 */
[----:B-1----:R-:W-:Y:S01]  /*23b0*/  UMOV UR6, UR24 ;  /* 0x0000001800067c82 */ /* 0x002fe20008000000 */
[----:B------:R-:W-:Y:S01]  /*23c0*/  UMOV UR4, UR7 ;  /* 0x0000000700047c82 */ /* 0x000fe20008000000 */
[----:B---3--:R-:W-:Y:S05]  /*23d0*/  BRA.U UP0, `(.L_x_32) ;  /* 0xfffffffd00487547 */ /* 0x008fea000b83ffff */
.L_x_26:
[----:B------:R-:W-:Y:S01]  /*23e0*/  ULEA UR4, UR7, UR21, 0x3 ;  /* 0x0000001507047291 */ /* 0x000fe2000f8e18ff */
[----:B-1----:R-:W-:Y:S01]  /*23f0*/  SHF.L.U32 R0, R12, 0x1f, RZ ;  /* 0x0000001f0c007819 */ /* 0x002fe200000006ff */
[----:B------:R-:W-:Y:S01]  /*2400*/  @!P1 SYNCS.ARRIVE.TRANS64.A1T0 RZ, [UR21+0x248], RZ ;  /* 0x000248ffffff99a7 */ /* 0x000fe20008100015 */
[----:B------:R-:W-:-:S06]  /*2410*/  UISETP.GT.AND UP0, UPT, UR45, UR44, UPT ;  /* 0x0000002c2d00728c */ /* 0x000fcc000bf04270 */
[----:B--2-4-:R1:W2:Y:S03]  /*2420*/  SYNCS.PHASECHK.TRANS64.TRYWAIT P0, [UR4+0x110], R0 ;  /* 0x00011000ff0075a7 */ /* 0x0142a60008001104 */
[----:B------:R-:W-:Y:S05]  /*2430*/  BRA.U !UP0, `(.L_x_33) ;  /* 0x0000000108bc7547 */ /* 0x000fea000b800000 */
[----:B------:R-:W-:Y:S01]  /*2440*/  UIADD3 UR13, UPT, UPT, UR47, UR6, URZ ;  /* 0x000000062f0d7290 */ /* 0x000fe2000fffe0ff */
[----:B------:R-:W-:-:S11]  /*2450*/  UMOV UR4, UR7 ;  /* 0x0000000700047c82 */ /* 0x000fd60008000000 */
.L_x_39:
[----:B------:R-:W-:Y:S01]  /*2460*/  ULEA UR17, UR4, UR21, 0x3 ;  /* 0x0000001504117291 */ /* 0x000fe2000f8e18ff */
[----:B--2---:R-:W-:Y:S01]  /*2470*/  @!P3 MOV R2, 0x1800 ;  /* 0x000018000002b802 */ /* 0x004fe20000000f00 */
[----:B--2-4-:R-:W-:Y:S10]  /*2480*/  @P0 BRA `(.L_x_34) ;  /* 0x00000000000c0947 */ /* 0x014ff40003800000 */
[----:B------:R-:W-:-:S04]  /*2490*/  SHF.L.U32 R3, R12, 0x1f, RZ ;  /* 0x0000001f0c037819 */ /* 0x000fc800000006ff */
[----:B------:R-:W2:Y:S02]  /*24a0*/  SYNCS.PHASECHK.TRANS64.TRYWAIT P0, [UR17+0x110], R3 ;  /* 0x00011003ff0075a7 */ /* 0x000ea40008001111 */
[----:B--2---:R-:W-:Y:S05]  /*24b0*/  @!P0 BRA `(.L_x_35) ;  /* 0x0000006800c48947 */ /* 0x004fea0003800000 */
.L_x_34:
[----:B------:R2:W-:Y:S01]  /*24c0*/  @!P3 SYNCS.ARRIVE.TRANS64 RZ, [UR17], R2 ;  /* 0x00000002ffffb9a7 */ /* 0x0005e20008000011 */
[----:B------:R-:W-:-:S04]  /*24d0*/  ULOP3.LUT UR5, UR25, 0x2, URZ, 0xfc, !UPT ;  /* 0x0000000219057892 */ /* 0x000fc8000f8efcff */
[----:B------:R-:W-:-:S09]  /*24e0*/  UISETP.NE.AND UP0, UPT, UR5, 0x2, UPT ;  /* 0x000000020500788c */ /* 0x000fd2000bf05270 */
[----:B------:R-:W-:Y:S05]  /*24f0*/  BRA.U UP0, `(.L_x_36) ;  /* 0x0000000100047547 */ /* 0x000fea000b800000 */
[----:B------:R-:W-:Y:S05]  /*2500*/  BPT.TRAP 0x1 ;  /* 0x000000040000795c */ /* 0x000fea0000300000 */
.L_x_36:
[----:B------:R-:W-:Y:S04]  /*2510*/  BSSY.RECONVERGENT B0, `(.L_x_37) ;  /* 0x0000003000007945 */ /* 0x000fe80003800200 */
[----:B------:R-:W-:Y:S05]  /*2520*/  @P2 BRA `(.L_x_38) ;  /* 0x0000000000042947 */ /* 0x000fea0003800000 */
[----:B------:R-:W-:Y:S05]  /*2530*/  BPT.TRAP 0x1 ;  /* 0x000000040000795c */ /* 0x000fea0000300000 */
.L_x_38:
[----:B------:R-:W-:Y:S05]  /*2540*/  BSYNC.RECONVERGENT B0 ;  /* 0x0000000000007941 */ /* 0x000fea0003800200 */
.L_x_37:
[----:B------:R-:W-:Y:S02]  /*2550*/  UIADD3 UR5, UPT, UPT, UR4, 0x1, URZ ;  /* 0x0000000104057890 */ /* 0x000fe4000fffe0ff */
[----:B------:R-:W-:Y:S02]  /*2560*/  UIADD3 UR14, UP1, UPT, UR28, 0x80, URZ ;  /* 0x000000801c0e7890 */ /* 0x000fe4000ff3e0ff */
[----:B------:R-:W-:Y:S02]  /*2570*/  UISETP.NE.AND UP0, UPT, UR5, 0x22, UPT ;  /* 0x000000220500788c */ /* 0x000fe4000bf05270 */
[----:B------:R-:W-:Y:S02]  /*2580*/  ULEA UR16, UR4, UR38, 0xb ;  /* 0x0000002604107291 */ /* 0x000fe4000f8e58ff */
[----:B------:R-:W-:Y:S02]  /*2590*/  USEL UR8, URZ, 0x1, UP0 ;  /* 0x00000001ff087887 */ /* 0x000fe40008000000 */
[----:B------:R-:W-:-:S02]  /*25a0*/  USEL UR7, UR5, URZ, UP0 ;  /* 0x000000ff05077287 */ /* 0x000fc40008000000 */
[----:B------:R-:W-:Y:S02]  /*25b0*/  UIADD3 UR22, UP0, UPT, UR28, 0x180, URZ ;  /* 0x000001801c167890 */ /* 0x000fe4000ff1e0ff */
[----:B------:R-:W-:Y:S01]  /*25c0*/  ULEA UR5, UR7, UR21, 0x3 ;  /* 0x0000001507057291 */ /* 0x000fe2000f8e18ff */
[----:B------:R-:W-:Y:S01]  /*25d0*/  LOP3.LUT R12, R12, UR8, RZ, 0x3c, !PT ;  /* 0x000000080c0c7c12 */ /* 0x000fe2000f8e3cff */
[----:B------:R-:W-:Y:S02]  /*25e0*/  ULEA UR8, UR4, UR37, 0xc ;  /* 0x0000002504087291 */ /* 0x000fe4000f8e60ff */
[----:B------:R-:W-:Y:S01]  /*25f0*/  USHF.L.U32 UR18, UR6, 0x5, URZ ;  /* 0x0000000506127899 */ /* 0x000fe200080006ff */
[----:B-1----:R-:W-:Y:S01]  /*2600*/  SHF.L.U32 R0, R12, 0x1f, RZ ;  /* 0x0000001f0c007819 */ /* 0x002fe200000006ff */
[----:B------:R-:W-:Y:S02]  /*2610*/  UPRMT UR4, URZ, 0x5410, UR27 ;  /* 0x00005410ff047896 */ /* 0x000fe4000800001b */
[----:B------:R-:W-:Y:S01]  /*2620*/  UIADD3.X UR15, UPT, UPT, URZ, UR29, URZ, UP1, !UPT ;  /* 0x0000001dff0f7290 */ /* 0x000fe20008ffe4ff */
[----:B------:R3:W4:Y:S01]  /*2630*/  SYNCS.PHASECHK.TRANS64.TRYWAIT P0, [UR5+0x110], R0 ;  /* 0x00011000ff0075a7 */ /* 0x0007220008001105 */
[----:B------:R-:W-:-:S02]  /*2640*/  UPRMT UR5, URZ, 0x5410, UR26 ;  /* 0x00005410ff057896 */ /* 0x000fc4000800001a */
[----:B------:R-:W-:Y:S01]  /*2650*/  UIADD3.X UR23, UPT, UPT, URZ, UR29, URZ, UP0, !UPT ;  /* 0x0000001dff177290 */ /* 0x000fe200087fe4ff */
[----:B------:R-:W-:Y:S01]  /*2660*/  UMOV UR32, 0x0 ;  /* 0x0000000000207882 */ /* 0x000fe20000000000 */
[----:B------:R-:W-:Y:S01]  /*2670*/  UMOV UR33, 0x10000000 ;  /* 0x1000000000217882 */ /* 0x000fe20000000000 */
[----:B------:R-:W-:Y:S01]  /*2680*/  UMOV UR19, UR35 ;  /* 0x0000002300137c82 */ /* 0x000fe20008000000 */
[----:B------:R-:W-:Y:S01]  /*2690*/  UMOV UR20, UR36 ;  /* 0x0000002400147c82 */ /* 0x000fe20008000000 */
[----:B------:R-:W-:Y:S01]  /*26a0*/  UMOV UR12, UR36 ;  /* 0x00000024000c7c82 */ /* 0x000fe20008000000 */
[----:B------:R-:W-:Y:S01]  /*26b0*/  UMOV UR9, UR17 ;  /* 0x0000001100097c82 */ /* 0x000fe20008000000 */
[----:B------:R-:W-:Y:S01]  /*26c0*/  UMOV UR10, UR18 ;  /* 0x00000012000a7c82 */ /* 0x000fe20008000000 */
[----:B------:R1:W-:Y:S01]  /*26d0*/  UTMALDG.3D.MULTICAST [UR16], [UR14], UR4, desc[UR32] ;  /* 0x000020100e0073b4 */ /* 0x0003e20008011804 */
[----:B------:R-:W-:-:S04]  /*26e0*/  UIADD3 UR6, UPT, UPT, UR6, 0x1, URZ ;  /* 0x0000000106067890 */ /* 0x000fc8000fffe0ff */
[----:B------:R-:W-:Y:S01]  /*26f0*/  UISETP.NE.AND UP0, UPT, UR6, UR13, UPT ;  /* 0x0000000d0600728c */ /* 0x000fe2000bf05270 */
[----:B------:R3:W-:Y:S01]  /*2700*/  UTMALDG.3D.MULTICAST [UR8], [UR22], UR5, desc[UR32] ;  /* 0x00002008160073b4 */ /* 0x0007e20008011805 */
[----:B-1----:R-:W-:-:S07]  /*2710*/  UMOV UR4, UR7 ;  /* 0x0000000700047c82 */ /* 0x002fce0008000000 */
[----:B---3--:R-:W-:Y:S05]  /*2720*/  BRA.U UP0, `(.L_x_39) ;  /* 0xfffffffd004c7547 */ /* 0x008fea000b83ffff */
.L_x_33:
[C---:B------:R-:W-:Y:S01]  /*2730*/  LEA R3, R11.reuse, UR21, 0x3 ;  /* 0x000000150b037c11 */ /* 0x040fe2000f8e18ff */
[----:B------:R-:W-:Y:S01]  /*2740*/  NOP ;  /* 0x0000000000007918 */ /* 0x000fe20000000000 */
[----:B-1----:R-:W-:Y:S02]  /*2750*/  SHF.L.U32 R0, R10, 0x1f, RZ ;  /* 0x0000001f0a007819 */ /* 0x002fe400000006ff */
[----:B------:R-:W-:Y:S02]  /*2760*/  LEA R5, R11, UR21, 0x4 ;  /* 0x000000150b057c11 */ /* 0x000fe4000f8e20ff */
[----:B--2-4-:R-:W1:Y:S02]  /*2770*/  SYNCS.PHASECHK.TRANS64.TRYWAIT P0, [R3+URZ+0x250], R0 ;  /* 0x00025000030075a7 */ /* 0x014e6400080011ff */
[----:B-1----:R-:W-:Y:S05]  /*2780*/  @!P0 BRA `(.L_x_40) ;  /* 0x0000006800288947 */ /* 0x002fea0003800000 */
.L_x_146:
[----:B------:R-:W2:Y:S01]  /*2790*/  LDS.128 R4, [R5+0x2e0] ;  /* 0x0002e00005047984 */ /* 0x000ea20000000c00 */
[----:B------:R-:W-:Y:S01]  /*27a0*/  UISETP.GE.AND UP0, UPT, UR42, 0x1, UPT ;  /* 0x000000012a00788c */ /* 0x000fe2000bf06270 */
[----:B------:R-:W-:Y:S01]  /*27b0*/  @!PT LDS RZ, [RZ] ;  /* 0x00000000fffff984 */ /* 0x000fe20000000800 */
[----:B------:R-:W-:Y:S01]  /*27c0*/  @!PT LDS RZ, [RZ] ;  /* 0x00000000fffff984 */ /* 0x000fe20000000800 */
[----:B------:R-:W-:Y:S01]  /*27d0*/  @!PT LDS RZ, [RZ] ;  /* 0x00000000fffff984 */ /* 0x000fe20000000800 */
[----:B------:R-:W-:Y:S01]  /*27e0*/  @!PT LDS RZ, [RZ] ;  /* 0x00000000fffff984 */ /* 0x000fe20000000800 */
[----:B------:R3:W-:Y:S06]  /*27f0*/  MEMBAR.ALL.CTA ;  /* 0x0000000000007992 */ /* 0x0007ec0000008000 */
[----:B---3--:R-:W3:Y:S01]  /*2800*/  FENCE.VIEW.ASYNC.S ;  /* 0x00000000000073c6 */ /* 0x008ee20000000000 */
[----:B--2---:R-:W-:-:S13]  /*2810*/  LOP3.LUT P0, RZ, R6, 0x1, RZ, 0xc0, !PT ;  /* 0x0000000106ff7812 */ /* 0x004fda000780c0ff */
[----:B---3--:R-:W-:Y:S01]  /*2820*/  VOTEU.ANY UP1, P0 ;  /* 0x0000000000ff7886 */ /* 0x008fe20000020100 */
[----:B------:R-:W-:-:S13]  /*2830*/  PLOP3.LUT P0, PT, PT, PT, UP1, 0x80, 0x8 ;  /* 0x000000000008781c */ /* 0x000fda0003f0f018 */
[----:B-1----:R-:W-:Y:S02]  /*2840*/  @P0 LOP3.LUT R0, R5, 0xffff, RZ, 0xc0, !PT ;  /* 0x0000ffff05000812 */ /* 0x002fe400078ec0ff */
[----:B------:R-:W-:Y:S02]  /*2850*/  @P0 MOV R2, R4 ;  /* 0x0000000400020202 */ /* 0x000fe40000000f00 */
[----:B------:R-:W-:Y:S01]  /*2860*/  @P0 R2UR UR5, R0 ;  /* 0x00000000000502ca */ /* 0x000fe200000e0000 */
[----:B------:R-:W-:Y:S01]  /*2870*/  VIADD R0, R3, 0x260 ;  /* 0x0000026003007836 */ /* 0x000fe20000000000 */
[----:B------:R-:W-:Y:S02]  /*2880*/  @P0 SHF.R.U32.HI R4, RZ, 0x10, R5 ;  /* 0x00000010ff040819 */ /* 0x000fe40000011605 */
[----:B------:R-:W-:Y:S02]  /*2890*/  @P0 R2UR UR6, R2 ;  /* 0x00000000020602ca */ /* 0x000fe400000e0000 */
[----:B------:R-:W-:-:S02]  /*28a0*/  PRMT R0, RZ, 0x654, R0 ;  /* 0x00000654ff007816 */ /* 0x000fc40000000000 */
[----:B------:R-:W-:Y:S02]  /*28b0*/  @P0 R2UR UR4, R4 ;  /* 0x00000000040402ca */ /* 0x000fe400000e0000 */
[----:B------:R1:W-:Y:S03]  /*28c0*/  SYNCS.ARRIVE.TRANS64.RED.A1T0 RZ, [R0+URZ], RZ ;  /* 0x000000ff00ff79a7 */ /* 0x0003e600081004ff */
[----:B------:R-:W-:-:S04]  /*28d0*/  @UP1 UMOV UR39, UR5 ;  /* 0x0000000500271c82 */ /* 0x000fc80008000000 */
[----:B------:R-:W-:-:S04]  /*28e0*/  @UP1 UMOV UR40, UR6 ;  /* 0x0000000600281c82 */ /* 0x000fc80008000000 */
[----:B------:R-:W-:Y:S01]  /*28f0*/  @UP1 UMOV UR36, UR4 ;  /* 0x0000000400241c82 */ /* 0x000fe20008000000 */
[----:B------:R-:W-:Y:S05]  /*2900*/  BRA.U !UP0, `(.L_x_41) ;  /* 0x0000000108d47547 */ /* 0x000fea000b800000 */
[----:B------:R-:W2:Y:S01]  /*2910*/  LDCU.128 UR12, c[0x0][0xb10] ;  /* 0x00016200ff0c77ac */ /* 0x000ea20008000c00 */
[----:B------:R-:W3:Y:S01]  /*2920*/  LDCU UR22, c[0x0][0xb20] ;  /* 0x00016400ff1677ac */ /* 0x000ee20008000800 */
[----:B------:R-:W4:Y:S01]  /*2930*/  LDCU UR20, c[0x0][0xb0c] ;  /* 0x00016180ff1477ac */ /* 0x000f220008000800 */
[----:B------:R-:W1:Y:S01]  /*2940*/  LDCU.64 UR8, c[0x0][0xb28] ;  /* 0x00016500ff0877ac */ /* 0x000e620008000a00 */
[----:B------:R-:W-:Y:S02]  /*2950*/  UISETP.NE.AND UP3, UPT, UR42, 0x1, UPT ;  /* 0x000000012a00788c */ /* 0x000fe4000bf65270 */
[----:B--2---:R-:W-:Y:S02]  /*2960*/  UIMAD.WIDE.U32 UR10, UR41, UR15, URZ ;  /* 0x0000000f290a72a5 */ /* 0x004fe4000f8e00ff */
[----:B------:R-:W-:Y:S02]  /*2970*/  UIMAD.WIDE.U32 UR4, UR43, UR12, URZ ;  /* 0x0000000c2b0472a5 */ /* 0x000fe4000f8e00ff */
[----:B------:R-:W-:-:S02]  /*2980*/  UISETP.NE.AND UP0, UPT, UR14, 0x1, UPT ;  /* 0x000000010e00788c */ /* 0x000fc4000bf05270 */
[----:B------:R-:W-:Y:S01]  /*2990*/  UIMAD.WIDE.U32 UR18, UR39, UR15, URZ ;  /* 0x0000000f271272a5 */ /* 0x000fe2000f8e00ff */
[----:B------:R-:W-:Y:S02]  /*29a0*/  UMOV UR10, UR11 ;  /* 0x0000000b000a7c82 */ /* 0x000fe40008000000 */
[----:B------:R-:W-:Y:S01]  /*29b0*/  UMOV UR4, UR5 ;  /* 0x0000000500047c82 */ /* 0x000fe20008000000 */
[----:B---3--:R-:W-:Y:S02]  /*29c0*/  USHF.R.U32.HI UR10, URZ, UR22, UR10 ;  /* 0x00000016ff0a7299 */ /* 0x008fe4000801160a */
[----:B----4-:R-:W-:Y:S02]  /*29d0*/  UISETP.NE.AND UP2, UPT, UR20, 0x1, UPT ;  /* 0x000000011400788c */ /* 0x010fe4000bf45270 */
[----:B------:R-:W-:Y:S02]  /*29e0*/  USHF.R.U32.HI UR4, URZ, UR13, UR4 ;  /* 0x0000000dff047299 */ /* 0x000fe40008011604 */
[----:B------:R-:W-:-:S02]  /*29f0*/  USEL UR5, UR41, UR10, !UP0 ;  /* 0x0000000a29057287 */ /* 0x000fc4000c000000 */
[----:B------:R-:W-:Y:S02]  /*2a00*/  USEL UR6, UR43, UR4, !UP2 ;  /* 0x000000042b067287 */ /* 0x000fe4000d000000 */
[----:B-1----:R-:W-:Y:S01]  /*2a10*/  UIMAD.WIDE.U32 UR10, UR5, UR8, URZ ;  /* 0x00000008050a72a5 */ /* 0x002fe2000f8e00ff */
[----:B------:R-:W-:Y:S01]  /*2a20*/  UMOV UR4, UR19 ;  /* 0x0000001300047c82 */ /* 0x000fe20008000000 */
[----:B------:R-:W-:Y:S02]  /*2a30*/  UIMAD.WIDE.U32 UR16, UR40, UR12, URZ ;  /* 0x0000000c281072a5 */ /* 0x000fe4000f8e00ff */
[----:B------:R-:W-:-:S03]  /*2a40*/  UIMAD.WIDE.U32 UR18, UR6, UR8, URZ ;  /* 0x00000008061272a5 */ /* 0x000fc6000f8e00ff */
[----:B------:R-:W-:Y:S01]  /*2a50*/  UMOV UR10, UR11 ;  /* 0x0000000b000a7c82 */ /* 0x000fe20008000000 */
[----:B------:R-:W-:Y:S02]  /*2a60*/  USHF.R.U32.HI UR4, URZ, UR22, UR4 ;  /* 0x00000016ff047299 */ /* 0x000fe40008011604 */
[----:B------:R-:W-:Y:S01]  /*2a70*/  @UP3 USHF.R.U32.HI UR5, URZ, UR9, UR10 ;  /* 0x00000009ff053299 */ /* 0x000fe2000801160a */
[----:B------:R-:W-:Y:S01]  /*2a80*/  UMOV UR16, UR17 ;  /* 0x0000001100107c82 */ /* 0x000fe20008000000 */
[----:B------:R-:W-:Y:S01]  /*2a90*/  UMOV UR18, UR19 ;  /* 0x0000001300127c82 */ /* 0x000fe20008000000 */
[----:B------:R-:W-:Y:S02]  /*2aa0*/  USHF.R.U32.HI UR13, URZ, UR13, UR16 ;  /* 0x0000000dff0d7299 */ /* 0x000fe40008011610 */
[----:B------:R-:W-:Y:S02]  /*2ab0*/  USEL UR4, UR39, UR4, !UP0 ;  /* 0x0000000427047287 */ /* 0x000fe4000c000000 */
[----:B------:R-:W-:-:S02]  /*2ac0*/  @UP3 USHF.R.U32.HI UR6, URZ, UR9, UR18 ;  /* 0x00000009ff063299 */ /* 0x000fc40008011612 */
[----:B------:R-:W-:Y:S02]  /*2ad0*/  UIMAD UR10, UR42, UR5, URZ ;  /* 0x000000052a0a72a4 */ /* 0x000fe4000f8e02ff */
[----:B------:R-:W-:Y:S02]  /*2ae0*/  USEL UR5, UR40, UR13, !UP2 ;  /* 0x0000000d28057287 */ /* 0x000fe4000d000000 */
[----:B------:R-:W-:Y:S02]  /*2af0*/  UIMAD UR12, UR42, UR6, URZ ;  /* 0x000000062a0c72a4 */ /* 0x000fe4000f8e02ff */
[----:B------:R-:W-:Y:S02]  /*2b00*/  UISETP.GE.AND UP0, UPT, UR4, UR10, UPT ;  /* 0x0000000a0400728c */ /* 0x000fe4000bf06270 */
[----:B------:R-:W-:Y:S02]  /*2b10*/  UIMAD.WIDE.U32 UR10, UR4, UR8, URZ ;  /* 0x00000008040a72a5 */ /* 0x000fe4000f8e00ff */
[----:B------:R-:W-:-:S02]  /*2b20*/  UISETP.GE.OR UP0, UPT, UR5, UR12, UP0 ;  /* 0x0000000c0500728c */ /* 0x000fc40008706670 */
        /* <DEDUP_REMOVED lines=19> */
.L_x_41:
[----:B------:R-:W2:Y:S02]  /*2c60*/  LDCU UR4, c[0x0][0xb30] ;  /* 0x00016600ff0477ac */ /* 0x000ea40008000800 */
[----:B--2---:R-:W-:-:S09]  /*2c70*/  UISETP.NE.AND UP0, UPT, UR4, 0x1, UPT ;  /* 0x000000010400788c */ /* 0x004fd2000bf05270 */
[----:B------:R-:W-:Y:S05]  /*2c80*/  BRA.U UP0, `(.L_x_42) ;  /* 0x0000000100447547 */ /* 0x000fea000b800000 */
[----:B------:R-:W2:Y:S01]  /*2c90*/  LDCU.128 UR12, c[0x0][0xb10] ;  /* 0x00016200ff0c77ac */ /* 0x000ea20008000c00 */
[----:B------:R-:W3:Y:S01]  /*2ca0*/  LDCU UR10, c[0x0][0xb0c] ;  /* 0x00016180ff0a77ac */ /* 0x000ee20008000800 */
[----:B------:R-:W4:Y:S01]  /*2cb0*/  LDCU UR6, c[0x0][0xb20] ;  /* 0x00016400ff0677ac */ /* 0x000f220008000800 */
[----:B--2---:R-:W-:Y:S02]  /*2cc0*/  UIMAD.WIDE.U32 UR8, UR40, UR12, URZ ;  /* 0x0000000c280872a5 */ /* 0x004fe4000f8e00ff */
[----:B------:R-:W-:Y:S02]  /*2cd0*/  UIMAD.WIDE.U32 UR4, UR39, UR15, URZ ;  /* 0x0000000f270472a5 */ /* 0x000fe4000f8e00ff */
[----:B---3--:R-:W-:Y:S02]  /*2ce0*/  UISETP.NE.AND UP2, UPT, UR10, 0x1, UPT ;  /* 0x000000010a00788c */ /* 0x008fe4000bf45270 */
[----:B------:R-:W-:Y:S01]  /*2cf0*/  UISETP.NE.AND UP0, UPT, UR14, 0x1, UPT ;  /* 0x000000010e00788c */ /* 0x000fe2000bf05270 */
[----:B------:R-:W-:-:S02]  /*2d00*/  UMOV UR8, UR9 ;  /* 0x0000000900087c82 */ /* 0x000fc40008000000 */
[----:B------:R-:W-:Y:S01]  /*2d10*/  UMOV UR4, UR5 ;  /* 0x0000000500047c82 */ /* 0x000fe20008000000 */
[----:B------:R-:W-:Y:S02]  /*2d20*/  USHF.R.U32.HI UR13, URZ, UR13, UR8 ;  /* 0x0000000dff0d7299 */ /* 0x000fe40008011608 */
[----:B----4-:R-:W-:Y:S02]  /*2d30*/  USHF.R.U32.HI UR4, URZ, UR6, UR4 ;  /* 0x00000006ff047299 */ /* 0x010fe40008011604 */
[----:B------:R-:W-:Y:S02]  /*2d40*/  USEL UR5, UR40, UR13, !UP2 ;  /* 0x0000000d28057287 */ /* 0x000fe4000d000000 */
[----:B------:R-:W-:-:S04]  /*2d50*/  USEL UR4, UR39, UR4, !UP0 ;  /* 0x0000000427047287 */ /* 0x000fc8000c000000 */
[----:B------:R-:W-:Y:S02]  /*2d60*/  UIADD3 UR6, UPT, UPT, UR5, -UR4, URZ ;  /* 0x8000000405067290 */ /* 0x000fe4000fffe0ff */
[----:B------:R-:W-:Y:S02]  /*2d70*/  UIADD3 UR4, UPT, UPT, -UR5, UR4, URZ ;  /* 0x0000000405047290 */ /* 0x000fe4000fffe1ff */
[----:B------:R-:W-:Y:S02]  /*2d80*/  UIMAD UR39, UR6, UR14, UR39 ;  /* 0x0000000e062772a4 */ /* 0x000fe4000f8e0227 */
[----:B------:R-:W-:-:S12]  /*2d90*/  UIMAD UR40, UR4, UR10, UR40 ;  /* 0x0000000a042872a4 */ /* 0x000fd8000f8e0228 */
.L_x_42:
[----:B------:R-:W-:Y:S01]  /*2da0*/  VIADD R11, R11, 0x1 ;  /* 0x000000010b0b7836 */ /* 0x000fe20000000000 */
[----:B------:R-:W-:Y:S01]  /*2db0*/  PLOP3.LUT P1, PT, PT, PT, PT, 0x80, 0x8 ;  /* 0x000000000008781c */ /* 0x000fe20003f2f070 */
[----:B------:R-:W-:Y:S02]  /*2dc0*/  UIADD3 UR16, UPT, UPT, UR40, UR59, URZ ;  /* 0x0000003b28107290 */ /* 0x000fe4000fffe0ff */
[----:B------:R-:W-:Y:S01]  /*2dd0*/  UIADD3 UR20, UPT, UPT, UR39, UR60, URZ ;  /* 0x0000003c27147290 */ /* 0x000fe2000fffe0ff */
[----:B------:R-:W-:-:S04]  /*2de0*/  ISETP.NE.AND P0, PT, R11, 0x2, PT ;  /* 0x000000020b00780c */ /* 0x000fc80003f05270 */
[----:B------:R-:W-:Y:S02]  /*2df0*/  SEL R3, RZ, 0x1, P0 ;  /* 0x00000001ff037807 */ /* 0x000fe40000000000 */
[----:B------:R-:W-:Y:S02]  /*2e00*/  SEL R11, R11, RZ, P0 ;  /* 0x000000ff0b0b7207 */ /* 0x000fe40000000000 */
[----:B------:R-:W-:Y:S01]  /*2e10*/  LOP3.LUT R10, R10, R3, RZ, 0x3c, !PT ;  /* 0x000000030a0a7212 */ /* 0x000fe200078e3cff */
[----:B------:R-:W-:Y:S06]  /*2e20*/  BRA.U UP1, `(.L_x_43) ;  /* 0xfffffff101547547 */ /* 0x000fec000b83ffff */
[----:B------:R-:W-:Y:S01]  /*2e30*/  UIADD3 UR21, UPT, UPT, UR21, 0x110, URZ ;  /* 0x0000011015157890 */ /* 0x000fe2000fffe0ff */
[----:B------:R-:W-:-:S03]  /*2e40*/  SHF.L.U32 R3, R12, 0x1f, RZ ;  /* 0x0000001f0c037819 */ /* 0x000fc600000006ff */
[----:B------:R-:W-:-:S09]  /*2e50*/  ULEA UR4, UR7, UR21, 0x3 ;  /* 0x0000001507047291 */ /* 0x000fd2000f8e18ff */
[----:B------:R-:W2:Y:S02]  /*2e60*/  SYNCS.PHASECHK.TRANS64.TRYWAIT P0, [UR4], R3 ;  /* 0x00000003ff0075a7 */ /* 0x000ea40008001104 */
[----:B--2---:R-:W-:Y:S05]  /*2e70*/  @!P0 BRA `(.L_x_44) ;  /* 0x0000006000808947 */ /* 0x004fea0003800000 */
.L_x_148:
[----:B------:R-:W-:-:S04]  /*2e80*/  UIADD3 UR4, UPT, UPT, UR7, 0x1, URZ ;  /* 0x0000000107047890 */ /* 0x000fc8000fffe0ff */
[----:B------:R-:W-:-:S04]  /*2e90*/  UISETP.NE.AND UP0, UPT, UR4, 0x22, UPT ;  /* 0x000000220400788c */ /* 0x000fc8000bf05270 */
[----:B------:R-:W-:Y:S02]  /*2ea0*/  USEL UR6, URZ, 0x1, UP0 ;  /* 0x00000001ff067887 */ /* 0x000fe40008000000 */
[----:B------:R-:W-:-:S04]  /*2eb0*/  USEL UR4, UR4, URZ, UP0 ;  /* 0x000000ff04047287 */ /* 0x000fc80008000000 */
[----:B------:R-:W-:Y:S01]  /*2ec0*/  ULEA UR5, UR4, UR21, 0x3 ;  /* 0x0000001504057291 */ /* 0x000fe2000f8e18ff */
[----:B------:R-:W-:-:S04]  /*2ed0*/  LOP3.LUT R2, R12, UR6, RZ, 0x3c, !PT ;  /* 0x000000060c027c12 */ /* 0x000fc8000f8e3cff */
[----:B-1----:R-:W-:-:S04]  /*2ee0*/  SHF.L.U32 R3, R2, 0x1f, RZ ;  /* 0x0000001f02037819 */ /* 0x002fc800000006ff */
[----:B------:R-:W1:Y:S02]  /*2ef0*/  SYNCS.PHASECHK.TRANS64.TRYWAIT P0, [UR5], R3 ;  /* 0x00000003ff0075a7 */ /* 0x000e640008001105 */
[----:B-1----:R-:W-:Y:S05]  /*2f00*/  @!P0 BRA `(.L_x_45) ;  /* 0x0000006000748947 */ /* 0x002fea0003800000 */
.L_x_150:
        /* <DEDUP_REMOVED lines=9> */
.L_x_152:
        /* <DEDUP_REMOVED lines=9> */
.L_x_154:
        /* <DEDUP_REMOVED lines=9> */
.L_x_156:
        /* <DEDUP_REMOVED lines=9> */
.L_x_158:
        /* <DEDUP_REMOVED lines=9> */
.L_x_160:
        /* <DEDUP_REMOVED lines=9> */
.L_x_162:
        /* <DEDUP_REMOVED lines=9> */
.L_x_164:
        /* <DEDUP_REMOVED lines=9> */
.L_x_166:
        /* <DEDUP_REMOVED lines=9> */
.L_x_168:
        /* <DEDUP_REMOVED lines=9> */
.L_x_170:
        /* <DEDUP_REMOVED lines=9> */
.L_x_172:
        /* <DEDUP_REMOVED lines=9> */
.L_x_174:
        /* <DEDUP_REMOVED lines=9> */
.L_x_176:
        /* <DEDUP_REMOVED lines=9> */
.L_x_178:
        /* <DEDUP_REMOVED lines=9> */
.L_x_180:
        /* <DEDUP_REMOVED lines=9> */
.L_x_182:
        /* <DEDUP_REMOVED lines=9> */
.L_x_184:
        /* <DEDUP_REMOVED lines=9> */
.L_x_186:
        /* <DEDUP_REMOVED lines=9> */
.L_x_188:
        /* <DEDUP_REMOVED lines=9> */
.L_x_190:
        /* <DEDUP_REMOVED lines=9> */
.L_x_192:
        /* <DEDUP_REMOVED lines=9> */
.L_x_194:
        /* <DEDUP_REMOVED lines=9> */
.L_x_196:
        /* <DEDUP_REMOVED lines=9> */
.L_x_198:
        /* <DEDUP_REMOVED lines=9> */
.L_x_200:
        /* <DEDUP_REMOVED lines=9> */
.L_x_202:
        /* <DEDUP_REMOVED lines=9> */
.L_x_204:
        /* <DEDUP_REMOVED lines=9> */
.L_x_206:
        /* <DEDUP_REMOVED lines=9> */
.L_x_208:
        /* <DEDUP_REMOVED lines=9> */
.L_x_210:
        /* <DEDUP_REMOVED lines=9> */
.L_x_212:
[----:B------:R-:W-:-:S04]  /*4080*/  UIADD3 UR4, UPT, UPT, UR4, 0x1, URZ ;  /* 0x0000000104047890 */ /* 0x000fc8000fffe0ff */
[----:B------:R-:W-:-:S04]  /*4090*/  UISETP.NE.AND UP0, UPT, UR4, 0x22, UPT ;  /* 0x000000220400788c */ /* 0x000fc8000bf05270 */
[----:B------:R-:W-:Y:S02]  /*40a0*/  USEL UR5, URZ, 0x1, UP0 ;  /* 0x00000001ff057887 */ /* 0x000fe40008000000 */
[----:B------:R-:W-:-:S04]  /*40b0*/  USEL UR4, UR4, URZ, UP0 ;  /* 0x000000ff04047287 */ /* 0x000fc80008000000 */
[----:B------:R-:W-:Y:S01]  /*40c0*/  ULEA UR4, UR4, UR21, 0x3 ;  /* 0x0000001504047291 */ /* 0x000fe2000f8e18ff */
[----:B-1----:R-:W-:-:S04]  /*40d0*/  LOP3.LUT R3, R2, UR5, RZ, 0x3c, !PT ;  /* 0x0000000502037c12 */ /* 0x002fc8000f8e3cff */
[----:B------:R-:W-:Y:S01]  /*40e0*/  SHF.L.U32 R3, R3, 0x1f, RZ ;  /* 0x0000001f03037819 */ /* 0x000fe200000006ff */
[----:B------:R-:W-:-:S07]  /*40f0*/  IMAD.U32 R0, RZ, RZ, UR4 ;  /* 0x00000004ff007e24 */ /* 0x000fce000f8e00ff */
.L_x_77:
[----:B-1----:R1:W2:Y:S02]  /*4100*/  SYNCS.PHASECHK.TRANS64.TRYWAIT P0, [R0+URZ], R3 ;  /* 0x00000003000075a7 */ /* 0x0022a400080011ff */
[----:B--2---:R-:W-:Y:S05]  /*4110*/  @!P0 NANOSLEEP.SYNCS 0x989680 ;  /* 0x009896800000895d */ /* 0x004fea0003900000 */
[----:B------:R-:W2:Y:S02]  /*4120*/  @!P0 SYNCS.PHASECHK.TRANS64 P0, [R0+URZ], R3 ;  /* 0x00000003000085a7 */ /* 0x000ea400080010ff */
[----:B--2---:R-:W-:Y:S05]  /*4130*/  @P0 EXIT ;  /* 0x000000000000094d */ /* 0x004fea0003800000 */
[----:B------:R-:W-:Y:S05]  /*4140*/  BRA `(.L_x_77) ;  /* 0xfffffffc00ec7947 */ /* 0x000fea000383ffff */
.L_x_23:
[----:B------:R-:W1:Y:S02]  /*4150*/  S2UR UR4, SR_CgaCtaId ;  /* 0x00000000000479c3 */ /* 0x000e640000008800 */
[----:B-1----:R-:W-:-:S04]  /*4160*/  UISETP.NE.AND UP0, UPT, UR4, URZ, UPT ;  /* 0x000000ff0400728c */ /* 0x002fc8000bf05270 */
[----:B------:R-:W-:-:S09]  /*4170*/  UISETP.NE.OR UP0, UPT, UR21, 0x1, UP0 ;  /* 0x000000011500788c */ /* 0x000fd20008705670 */
[----:B------:R-:W-:Y:S05]  /*4180*/  BRA.U UP0, `(.L_x_78) ;  /* 0x00000005004c7547 */ /* 0x000fea000b800000 */
[----:B------:R-:W1:Y:S01]  /*4190*/  S2UR UR5, SR_CgaCtaId ;  /* 0x00000000000579c3 */ /* 0x000e620000008800 */
[----:B------:R-:W-:Y:S01]  /*41a0*/  UMOV UR4, 0x400 ;  /* 0x0000040000047882 */ /* 0x000fe20000000000 */
[----:B------:R-:W-:Y:S01]  /*41b0*/  ISETP.GE.U32.AND P2, PT, R0, 0x10, PT ;  /* 0x000000100000780c */ /* 0x000fe20003f46070 */
[----:B------:R-:W-:Y:S01]  /*41c0*/  IMAD.MOV.U32 R12, RZ, RZ, 0x1 ;  /* 0x00000001ff0c7424 */ /* 0x000fe200078e00ff */
[----:B------:R-:W-:Y:S02]  /*41d0*/  CS2R R10, SRZ ;  /* 0x00000000000a7805 */ /* 0x000fe4000001ff00 */
[----:B------:R-:W-:Y:S01]  /*41e0*/  CS2R R8, SRZ ;  /* 0x0000000000087805 */ /* 0x000fe2000001ff00 */
[----:B-1----:R-:W-:-:S03]  /*41f0*/  ULEA UR6, UR5, UR4, 0x18 ;  /* 0x0000000405067291 */ /* 0x002fc6000f8ec0ff */
[----:B------:R-:W-:-:S09]  /*4200*/  UMOV UR5, URZ ;  /* 0x000000ff00057c82 */ /* 0x000fd20008000000 */
.L_x_82:
[----:B------:R-:W-:Y:S02]  /*4210*/  LEA R2, R8, UR6, 0x3 ;  /* 0x0000000608027c11 */ /* 0x000fe4000f8e18ff */
[----:B------:R-:W-:-:S03]  /*4220*/  SHF.L.U32 R5, R9, 0x1f, RZ ;  /* 0x0000001f09057819 */ /* 0x000fc600000006ff */
[----:B------:R-:W-:Y:S01]  /*4230*/  VIADD R4, R2, 0x2c0 ;  /* 0x000002c002047836 */ /* 0x000fe20000000000 */
[----:B------:R-:W1:Y:S02]  /*4240*/  SYNCS.PHASECHK.TRANS64.TRYWAIT P0, [R2+URZ+0x2b0], R5 ;  /* 0x0002b005020075a7 */ /* 0x000e6400080011ff */
[----:B-1----:R-:W-:Y:S05]  /*4250*/  @!P0 BRA `(.L_x_79) ;  /* 0x0000005800a08947 */ /* 0x002fea0003800000 */
.L_x_213:
[----:B------:R-:W-:Y:S01]  /*4260*/  ULEA UR4, UR5, UR6, 0x3 ;  /* 0x0000000605047291 */ /* 0x000fe2000f8e18ff */
[----:B------:R-:W-:Y:S02]  /*4270*/  PRMT R4, RZ, 0x654, R4 ;  /* 0x00000654ff047816 */ /* 0x000fe40000000004 */
[----:B-1----:R-:W-:Y:S01]  /*4280*/  SHF.L.U32 R5, R12, 0x1f, RZ ;  /* 0x0000001f0c057819 */ /* 0x002fe200000006ff */
[----:B------:R-:W-:Y:S01]  /*4290*/  UIADD3 UR7, UPT, UPT, UR4, 0x250, URZ ;  /* 0x0000025004077890 */ /* 0x000fe2000fffe0ff */
[----:B------:R1:W-:Y:S05]  /*42a0*/  SYNCS.ARRIVE.TRANS64.RED.A1T0 RZ, [R4+URZ], RZ ;  /* 0x000000ff04ff79a7 */ /* 0x0003ea00081004ff */
[----:B------:R-:W-:Y:S01]  /*42b0*/  IMAD.U32 R7, RZ, RZ, UR7 ;  /* 0x00000007ff077e24 */ /* 0x000fe2000f8e00ff */
[----:B------:R-:W2:Y:S04]  /*42c0*/  SYNCS.PHASECHK.TRANS64.TRYWAIT P0, [UR4+0x260], R5 ;  /* 0x00026005ff0075a7 */ /* 0x000ea80008001104 */
[----:B------:R-:W-:Y:S01]  /*42d0*/  PRMT R6, R0, 0x654, R7 ;  /* 0x0000065400067816 */ /* 0x000fe20000000007 */
[----:B-1----:R-:W-:Y:S01]  /*42e0*/  @!P2 IMAD.MOV.U32 R4, RZ, RZ, 0x10 ;  /* 0x00000010ff04a424 */ /* 0x002fe200078e00ff */
[----:B--2---:R-:W-:Y:S06]  /*42f0*/  @!P0 BRA `(.L_x_80) ;  /* 0x00000058008c8947 */ /* 0x004fec0003800000 */
.L_x_215:
[----:B------:R-:W-:Y:S01]  /*4300*/  ULEA UR8, UR5, UR6, 0x4 ;  /* 0x0000000605087291 */ /* 0x000fe2000f8e20ff */
[----:B------:R-:W-:Y:S01]  /*4310*/  SEL R3, R6, R3, !P2 ;  /* 0x0000000306037207 */ /* 0x000fe20005000000 */
[----:B------:R-:W-:Y:S01]  /*4320*/  UIADD3 UR9, UPT, UPT, UR4, 0x250, URZ ;  /* 0x0000025004097890 */ /* 0x000fe2000fffe0ff */
[----:B-1----:R-:W-:Y:S01]  /*4330*/  LEA R2, R11, UR6, 0x3 ;  /* 0x000000060b027c11 */ /* 0x002fe2000f8e18ff */
[----:B------:R-:W-:Y:S01]  /*4340*/  UIADD3 UR8, UPT, UPT, UR8, 0x2e0, URZ ;  /* 0x000002e008087890 */ /* 0x000fe2000fffe0ff */
[----:B------:R-:W-:Y:S01]  /*4350*/  SHF.L.U32 R5, R10, 0x1f, RZ ;  /* 0x0000001f0a057819 */ /* 0x000fe200000006ff */
[----:B------:R1:W-:Y:S01]  /*4360*/  @!P2 SYNCS.ARRIVE.TRANS64.RED RZ, [R3+URZ], R4 ;  /* 0x0000000403ffa9a7 */ /* 0x0003e200080004ff */
[----:B------:R-:W-:Y:S01]  /*4370*/  UIADD3 UR4, UPT, UPT, UR5, 0x1, URZ ;  /* 0x0000000105047890 */ /* 0x000fe2000fffe0ff */
[----:B------:R-:W-:-:S03]  /*4380*/  VIADD R8, R8, 0x1 ;  /* 0x0000000108087836 */ /* 0x000fc60000000000 */
[----:B------:R-:W-:Y:S02]  /*4390*/  UISETP.NE.AND UP0, UPT, UR4, 0x2, UPT ;  /* 0x000000020400788c */ /* 0x000fe4000bf05270 */
[----:B------:R-:W-:Y:S06]  /*43a0*/  UGETNEXTWORKID.BROADCAST [UR8], [UR9] ;  /* 0x00000000080073ca */ /* 0x000fec0008000100 */
[----:B------:R-:W-:Y:S01]  /*43b0*/  USEL UR7, URZ, 0x1, UP0 ;  /* 0x00000001ff077887 */ /* 0x000fe20008000000 */
[----:B------:R-:W-:Y:S01]  /*43c0*/  ISETP.NE.AND P0, PT, R8, 0x2, PT ;  /* 0x000000020800780c */ /* 0x000fe20003f05270 */
[----:B------:R-:W-:Y:S01]  /*43d0*/  USEL UR5, UR4, URZ, UP0 ;  /* 0x000000ff04057287 */ /* 0x000fe20008000000 */
[----:B------:R-:W2:Y:S03]  /*43e0*/  SYNCS.PHASECHK.TRANS64.TRYWAIT P1, [R2+URZ+0x250], R5 ;  /* 0x00025005020075a7 */ /* 0x000ea600080211ff */
[----:B------:R-:W-:Y:S01]  /*43f0*/  LOP3.LUT R12, R12, UR7, RZ, 0x3c, !PT ;  /* 0x000000070c0c7c12 */ /* 0x000fe2000f8e3cff */
[----:B-12---:R-:W-:Y:S07]  /*4400*/  @!P1 BRA `(.L_x_81) ;  /* 0x0000005800609947 */ /* 0x006fee0003800000 */
.L_x_216:
[C---:B------:R-:W-:Y:S01]  /*4410*/  LEA R4, R11.reuse, UR6, 0x4 ;  /* 0x000000060b047c11 */ /* 0x040fe2000f8e20ff */
[----:B-1----:R-:W-:Y:S01]  /*4420*/  VIADD R2, R2, 0x260 ;  /* 0x0000026002027836 */ /* 0x002fe20000000000 */
[----:B------:R-:W-:Y:S01]  /*4430*/  SEL R8, R8, RZ, P0 ;  /* 0x000000ff08087207 */ /* 0x000fe20000000000 */
[----:B------:R-:W-:-:S03]  /*4440*/  VIADD R11, R11, 0x1 ;  /* 0x000000010b0b7836 */ /* 0x000fc60000000000 */
[----:B------:R-:W1:Y:S01]  /*4450*/  LDS.128 R4, [R4+0x2e0] ;  /* 0x0002e00004047984 */ /* 0x000e620000000c00 */
[----:B------:R-:W-:Y:S02]  /*4460*/  PRMT R2, RZ, 0x654, R2 ;  /* 0x00000654ff027816 */ /* 0x000fe40000000002 */
[C---:B------:R-:W-:Y:S01]  /*4470*/  ISETP.NE.AND P1, PT, R11.reuse, 0x2, PT ;  /* 0x000000020b00780c */ /* 0x040fe20003f25270 */
[----:B------:R-:W-:Y:S01]  /*4480*/  @!PT LDS RZ, [RZ] ;  /* 0x00000000fffff984 */ /* 0x000fe20000000800 */
[----:B------:R-:W-:Y:S01]  /*4490*/  @!PT LDS RZ, [RZ] ;  /* 0x00000000fffff984 */ /* 0x000fe20000000800 */
[----:B------:R-:W-:Y:S01]  /*44a0*/  @!PT LDS RZ, [RZ] ;  /* 0x00000000fffff984 */ /* 0x000fe20000000800 */
[----:B------:R-:W-:Y:S01]  /*44b0*/  @!PT LDS RZ, [RZ] ;  /* 0x00000000fffff984 */ /* 0x000fe20000000800 */
[----:B------:R2:W-:Y:S06]  /*44c0*/  MEMBAR.ALL.CTA ;  /* 0x0000000000007992 */ /* 0x0005ec0000008000 */
[----:B--2---:R-:W2:Y:S01]  /*44d0*/  FENCE.VIEW.ASYNC.S ;  /* 0x00000000000073c6 */ /* 0x004ea20000000000 */
[----:B------:R-:W-:Y:S01]  /*44e0*/  SEL R11, R11, RZ, P1 ;  /* 0x000000ff0b0b7207 */ /* 0x000fe20000800000 */
[----:B--2---:R2:W-:Y:S01]  /*44f0*/  SYNCS.ARRIVE.TRANS64.RED.A1T0 RZ, [R2+URZ], RZ ;  /* 0x000000ff02ff79a7 */ /* 0x0045e200081004ff */
[----:B-1----:R-:W-:-:S02]  /*4500*/  LOP3.LUT P3, RZ, R6, 0x1, RZ, 0xc0, !PT ;  /* 0x0000000106ff7812 */ /* 0x002fc4000786c0ff */
[----:B------:R-:W-:-:S04]  /*4510*/  SEL R5, RZ, 0x1, P1 ;  /* 0x00000001ff057807 */ /* 0x000fc80000800000 */
[----:B------:R-:W-:Y:S02]  /*4520*/  LOP3.LUT R10, R10, R5, RZ, 0x3c, !PT ;  /* 0x000000050a0a7212 */ /* 0x000fe400078e3cff */
[----:B--2---:R-:W-:-:S04]  /*4530*/  SEL R2, RZ, 0x1, P0 ;  /* 0x00000001ff027807 */ /* 0x004fc80000000000 */
[----:B------:R-:W-:Y:S01]  /*4540*/  LOP3.LUT R9, R9, R2, RZ, 0x3c, !PT ;  /* 0x0000000209097212 */ /* 0x000fe200078e3cff */
[----:B------:R-:W-:Y:S06]  /*4550*/  @P3 BRA `(.L_x_82) ;  /* 0xfffffffc002c3947 */ /* 0x000fec000383ffff */
[----:B------:R-:W-:Y:S01]  /*4560*/  ULEA UR4, UR5, UR6, 0x3 ;  /* 0x0000000605047291 */ /* 0x000fe2000f8e18ff */
[----:B------:R-:W-:-:S08]  /*4570*/  SHF.L.U32 R3, R12, 0x1f, RZ ;  /* 0x0000001f0c037819 */ /* 0x000fd000000006ff */
[----:B------:R-:W1:Y:S02]  /*4580*/  SYNCS.PHASECHK.TRANS64 P0, [UR4+0x260], R3 ;  /* 0x00026003ff0075a7 */ /* 0x000e640008001004 */
[----:B-1----:R-:W-:Y:S05]  /*4590*/  @P0 BRA `(.L_x_83) ;  /* 0x0000000000080947 */ /* 0x002fea0003800000 */
[----:B------:R-:W1:Y:S02]  /*45a0*/  SYNCS.PHASECHK.TRANS64.TRYWAIT P0, [UR4+0x260], R3 ;  /* 0x00026003ff0075a7 */ /* 0x000e640008001104 */
[----:B-1----:R-:W-:Y:S05]  /*45b0*/  @!P0 BRA `(.L_x_84) ;  /* 0x0000005800088947 */ /* 0x002fea0003800000 */
.L_x_83:
[----:B------:R-:W-:-:S04]  /*45c0*/  UIADD3 UR7, UPT, UPT, UR5, 0x1, URZ ;  /* 0x0000000105077890 */ /* 0x000fc8000fffe0ff */
[----:B------:R-:W-:-:S04]  /*45d0*/  UISETP.NE.AND UP0, UPT, UR7, 0x2, UPT ;  /* 0x000000020700788c */ /* 0x000fc8000bf05270 */
[----:B------:R-:W-:Y:S02]  /*45e0*/  USEL UR8, URZ, 0x1, UP0 ;  /* 0x00000001ff087887 */ /* 0x000fe40008000000 */
[----:B------:R-:W-:-:S04]  /*45f0*/  USEL UR7, UR7, URZ, UP0 ;  /* 0x000000ff07077287 */ /* 0x000fc80008000000 */
[----:B------:R-:W-:Y:S01]  /*4600*/  ULEA UR7, UR7, UR6, 0x3 ;  /* 0x0000000607077291 */ /* 0x000fe2000f8e18ff */
[----:B-1----:R-:W-:-:S04]  /*4610*/  LOP3.LUT R3, R12, UR8, RZ, 0x3c, !PT ;  /* 0x000000080c037c12 */ /* 0x002fc8000f8e3cff */
[----:B------:R-:W-:-:S04]  /*4620*/  SHF.L.U32 R0, R3, 0x1f, RZ ;  /* 0x0000001f03007819 */ /* 0x000fc800000006ff */
[----:B------:R-:W1:Y:S02]  /*4630*/  SYNCS.PHASECHK.TRANS64 P0, [UR7+0x260], R0 ;  /* 0x00026000ff0075a7 */ /* 0x000e640008001007 */
[----:B-1----:R-:W-:Y:S05]  /*4640*/  @P0 EXIT ;  /* 0x000000000000094d */ /* 0x002fea0003800000 */
[----:B------:R-:W-:Y:S02]  /*4650*/  SHF.L.U32 R3, R3, 0x1f, RZ ;  /* 0x0000001f03037819 */ /* 0x000fe400000006ff */
[----:B------:R-:W-:-:S07]  /*4660*/  MOV R0, UR7 ;  /* 0x0000000700007c02 */ /* 0x000fce0008000f00 */
.L_x_85:
[----:B-1----:R1:W2:Y:S02]  /*4670*/  SYNCS.PHASECHK.TRANS64.TRYWAIT P0, [R0+URZ+0x260], R3 ;  /* 0x00026003000075a7 */ /* 0x0022a400080011ff */
[----:B--2---:R-:W-:Y:S05]  /*4680*/  @!P0 NANOSLEEP.SYNCS 0x989680 ;  /* 0x009896800000895d */ /* 0x004fea0003900000 */
[----:B------:R-:W2:Y:S02]  /*4690*/  @!P0 SYNCS.PHASECHK.TRANS64 P0, [R0+URZ+0x260], R3 ;  /* 0x00026003000085a7 */ /* 0x000ea400080010ff */
[----:B--2---:R-:W-:Y:S05]  /*46a0*/  @P0 EXIT ;  /* 0x000000000000094d */ /* 0x004fea0003800000 */
[----:B------:R-:W-:Y:S05]  /*46b0*/  BRA `(.L_x_85) ;  /* 0xfffffffc00ec7947 */ /* 0x000fea000383ffff */
.L_x_78:
[----:B------:R-:W-:Y:S05]  /*46c0*/  BRA.U UP4, `(.L_x_86) ;  /* 0x0000000d04847547 */ /* 0x000fea000b800000 */
[----:B------:R-:W1:Y:S01]  /*46d0*/  S2UR UR7, SR_CgaCtaId ;  /* 0x00000000000779c3 */ /* 0x000e620000008800 */
[----:B------:R-:W-:Y:S01]  /*46e0*/  UMOV UR4, 0x40 ;  /* 0x0000004000047882 */ /* 0x000fe20000000000 */
[----:B------:R-:W-:Y:S01]  /*46f0*/  NOP ;  /* 0x0000000000007918 */ /* 0x000fe20000000000 */
[----:B------:R-:W-:Y:S01]  /*4700*/  UMOV UR6, 0x400 ;  /* 0x0000040000067882 */ /* 0x000fe20000000000 */
[----:B-1----:R-:W-:Y:S02]  /*4710*/  ULEA UR5, UR7, UR4, 0x18 ;  /* 0x0000000407057291 */ /* 0x002fe4000f8ec0ff */
[----:B------:R-:W-:-:S07]  /*4720*/  ULEA UR6, UR7, UR6, 0x18 ;  /* 0x0000000607067291 */ /* 0x000fce000f8ec0ff */
[----:B------:R-:W1:Y:S02]  /*4730*/  LDS.U8 R0, [UR5+0x1c] ;  /* 0x00001c05ff007984 */ /* 0x000e640008000000 */
[----:B-1----:R-:W-:-:S13]  /*4740*/  ISETP.NE.AND P0, PT, R0, RZ, PT ;  /* 0x000000ff0000720c */ /* 0x002fda0003f05270 */
[----:B------:R-:W-:Y:S05]  /*4750*/  @P0 BRA `(.L_x_87) ;  /* 0x0000000000580947 */ /* 0x000fea0003800000 */
[----:B------:R-:W-:-:S13]  /*4760*/  ELECT P0, URZ, PT ;  /* 0x0000000000ff782f */ /* 0x000fda0003800000 */
[----:B------:R-:W-:Y:S05]  /*4770*/  @!P0 BRA `(.L_x_88) ;  /* 0x0000000000608947 */ /* 0x000fea0003800000 */
[----:B------:R-:W-:Y:S01]  /*4780*/  UMOV UR4, 0x10 ;  /* 0x0000001000047882 */ /* 0x000fe20000000000 */
[----:B------:R-:W-:Y:S01]  /*4790*/  HFMA2 R0, -RZ, RZ, 0, 5.9604644775390625e-08 ;  /* 0x00000001ff007431 */ /* 0x000fe200000001ff */
[----:B------:R-:W-:-:S03]  /*47a0*/  MOV R3, 0xffff ;  /* 0x0000ffff00037802 */ /* 0x000fc60000000f00 */
[----:B------:R-:W-:Y:S04]  /*47b0*/  DEPBAR.LE SB1, 0x36 ;  /* 0x00009d800000791a */ /* 0x000fe80000000000 */
[----:B------:R-:W1:Y:S02]  /*47c0*/  UTCATOMSWS.FIND_AND_SET.ALIGN UP0, UR4, UR4 ;  /* 0x00000004000475e3 */ /* 0x000e640008000800 */
[----:B-1----:R-:W-:Y:S01]  /*47d0*/  MOV R4, UR4 ;  /* 0x0000000400047c02 */ /* 0x002fe20008000f00 */
[----:B------:R-:W-:Y:S06]  /*47e0*/  BRA.U UP0, `(.L_x_89) ;  /* 0x0000000100187547 */ /* 0x000fec000b800000 */
.L_x_90:
[----:B------:R-:W-:Y:S05]  /*47f0*/  NANOSLEEP 0x64 ;  /* 0x000000640000795d */ /* 0x000fea0003800000 */
[----:B------:R-:W-:-:S05]  /*4800*/  UMOV UR4, 0x10 ;  /* 0x0000001000047882 */ /* 0x000fca0000000000 */
[----:B------:R-:W-:Y:S04]  /*4810*/  DEPBAR.LE SB1, 0x36 ;  /* 0x00009d800000791a */ /* 0x000fe80000000000 */
[----:B------:R-:W1:Y:S02]  /*4820*/  UTCATOMSWS.FIND_AND_SET.ALIGN UP0, UR4, UR4 ;  /* 0x00000004000475e3 */ /* 0x000e640008000800 */
[----:B-1----:R-:W-:Y:S01]  /*4830*/  MOV R4, UR4 ;  /* 0x0000000400047c02 */ /* 0x002fe20008000f00 */
[----:B------:R-:W-:Y:S05]  /*4840*/  BRA.U !UP0, `(.L_x_90) ;  /* 0xfffffffd08e87547 */ /* 0x000fea000b83ffff */
.L_x_89:
[-C--:B------:R-:W-:Y:S02]  /*4850*/  SHF.L.U32 R3, R3, R4.reuse, RZ ;  /* 0x0000000403037219 */ /* 0x080fe400000006ff */
[----:B------:R-:W-:Y:S01]  /*4860*/  SHF.L.U32 R0, R0, R4, RZ ;  /* 0x0000000400007219 */ /* 0x000fe200000006ff */
[----:B------:R-:W-:Y:S02]  /*4870*/  IMAD.SHL.U32 R4, R4, 0x20, RZ ;  /* 0x0000002004047824 */ /* 0x000fe400078e00ff */
[----:B------:R1:W-:Y:S04]  /*4880*/  ATOMS.OR RZ, [UR5+0x14], R3 ;  /* 0x00001403ffff798c */ /* 0x0003e8000b000005 */
[----:B------:R1:W-:Y:S04]  /*4890*/  ATOMS.OR RZ, [UR5+0x18], R0 ;  /* 0x00001800ffff798c */ /* 0x0003e8000b000005 */
[----:B------:R1:W-:Y:S01]  /*48a0*/  STS [UR6+0x300], R4 ;  /* 0x00030004ff007988 */ /* 0x0003e20008000806 */
[----:B------:R-:W-:Y:S05]  /*48b0*/  BRA `(.L_x_88) ;  /* 0x0000000000107947 */ /* 0x000fea0003800000 */
.L_x_87:
[----:B------:R-:W-:Y:S02]  /*48c0*/  MOV R0, 0xffffffff ;  /* 0xffffffff00007802 */ /* 0x000fe40000000f00 */
[----:B------:R-:W-:-:S03]  /*48d0*/  MOV R4, 0x4900 ;  /* 0x0000490000047802 */ /* 0x000fc60000000f00 */
[----:B------:R1:W-:Y:S04]  /*48e0*/  STS [UR6+0x300], R0 ;  /* 0x00030000ff007988 */ /* 0x0003e80008000806 */
[----:B-1---5:R-:W-:Y:S05]  /*48f0*/  CALL.REL.NOINC `($__internal_1_$__cuda_sm10x_tcgen05_guardrail_trap_phase_invalid_during_alloc) ;  /* 0x0000005800c47944 */ /* 0x022fea0003c00000 */
.L_x_88:
[----:B------:R-:W-:Y:S05]  /*4900*/  WARPSYNC.ALL ;  /* 0x0000000000007948 */ /* 0x000fea0003800000 */
[----:B------:R-:W2:Y:S01]  /*4910*/  S2UR UR4, SR_CgaCtaId ;  /* 0x00000000000479c3 */ /* 0x000ea20000008800 */
[----:B------:R-:W-:Y:S01]  /*4920*/  UMOV UR13, 0x400 ;  /* 0x00000400000d7882 */ /* 0x000fe20000000000 */
[----:B------:R-:W-:-:S06]  /*4930*/  NOP ;  /* 0x0000000000007918 */ /* 0x000fcc0000000000 */
[----:B------:R-:W-:Y:S06]  /*4940*/  BAR.ARV 0x6, 0xa0 ;  /* 0x0182800000007b1d */ /* 0x000fec0000002000 */
[----:B------:R-:W3:Y:S01]  /*4950*/  LDCU UR5, c[0x0][0x38c] ;  /* 0x00007180ff0577ac */ /* 0x000ee20008000800 */
[----:B------:R-:W-:Y:S01]  /*4960*/  LOP3.LUT R2, R2, 0xffff, RZ, 0xc0, !PT ;  /* 0x0000ffff02027812 */ /* 0x000fe200078ec0ff */
[----:B------:R-:W-:Y:S01]  /*4970*/  IMAD.MOV.U32 R11, RZ, RZ, 0x1 ;  /* 0x00000001ff0b7424 */ /* 0x000fe200078e00ff */
[----:B------:R-:W-:Y:S01]  /*4980*/  CS2R R8, SRZ ;  /* 0x0000000000087805 */ /* 0x000fe2000001ff00 */
[----:B------:R-:W4:Y:S01]  /*4990*/  LDCU UR8, c[0x0][0x38c] ;  /* 0x00007180ff0877ac */ /* 0x000f220008000800 */
[----:B------:R-:W-:Y:S01]  /*49a0*/  R2UR UR15, R2 ;  /* 0x00000000020f72ca */ /* 0x000fe200000e0000 */
[----:B------:R-:W-:Y:S01]  /*49b0*/  IMAD.MOV.U32 R10, RZ, RZ, RZ ;  /* 0x000000ffff0a7224 */ /* 0x000fe200078e00ff */
[----:B------:R-:W-:Y:S01]  /*49c0*/  UMOV UR18, URZ ;  /* 0x000000ff00127c82 */ /* 0x000fe20008000000 */
[----:B------:R-:W-:Y:S01]  /*49d0*/  UMOV UR10, URZ ;  /* 0x000000ff000a7c82 */ /* 0x000fe20008000000 */
[----:B--2---:R-:W-:Y:S01]  /*49e0*/  ULEA UR13, UR4, UR13, 0x18 ;  /* 0x0000000d040d7291 */ /* 0x004fe2000f8ec0ff */
[----:B------:R-:W-:Y:S01]  /*49f0*/  UMOV UR20, 0x0 ;  /* 0x0000000000147882 */ /* 0x000fe20000000000 */
[----:B------:R-:W-:-:S02]  /*4a00*/  UMOV UR21, 0x4200490 ;  /* 0x0420049000157882 */ /* 0x000fc40000000000 */
[----:B------:R-:W-:Y:S02]  /*4a10*/  UIADD3 UR6, UPT, UPT, UR13, 0x4600, URZ ;  /* 0x000046000d067890 */ /* 0x000fe4000fffe0ff */
[----:B------:R-:W-:Y:S02]  /*4a20*/  UIADD3 UR7, UPT, UPT, UR13, 0x15600, URZ ;  /* 0x000156000d077890 */ /* 0x000fe4000fffe0ff */
[----:B---3--:R-:W-:Y:S01]  /*4a30*/  UIADD3 UR5, UPT, UPT, UR5, 0x1f, URZ ;  /* 0x0000001f05057890 */ /* 0x008fe2000fffe0ff */
[----:B-1----:R-:W1:Y:S01]  /*4a40*/  LDS R0, [UR13+0x300] ;  /* 0x0003000dff007984 */ /* 0x002e620008000800 */
[----:B------:R-:W-:Y:S02]  /*4a50*/  USHF.R.U32.HI UR6, URZ, 0x4, UR6 ;  /* 0x00000004ff067899 */ /* 0x000fe40008011606 */
[----:B------:R-:W-:Y:S02]  /*4a60*/  USHF.R.S32.HI UR4, URZ, 0x1f, UR5 ;  /* 0x0000001fff047899 */ /* 0x000fe40008011405 */
[----:B------:R-:W-:-:S02]  /*4a70*/  ULOP3.LUT UR6, UR6, 0x3fff, URZ, 0xc0, !UPT ;  /* 0x00003fff06067892 */ /* 0x000fc4000f8ec0ff */
[----:B------:R-:W-:Y:S02]  /*4a80*/  ULEA.HI UR4, UR4, UR5, URZ, 0x5 ;  /* 0x0000000504047291 */ /* 0x000fe4000f8f28ff */
[----:B------:R-:W-:Y:S02]  /*4a90*/  USHF.R.U32.HI UR5, URZ, 0x4, UR7 ;  /* 0x00000004ff057899 */ /* 0x000fe40008011607 */
[----:B------:R-:W-:Y:S02]  /*4aa0*/  USHF.R.S32.HI UR22, URZ, 0x5, UR4 ;  /* 0x00000005ff167899 */ /* 0x000fe40008011404 */
[----:B------:R-:W-:Y:S02]  /*4ab0*/  ULOP3.LUT UR5, UR5, 0x3fff, URZ, 0xc0, !UPT ;  /* 0x00003fff05057892 */ /* 0x000fe4000f8ec0ff */
[----:B------:R-:W-:Y:S02]  /*4ac0*/  UISETP.LT.AND UP0, UPT, UR22, 0x1, UPT ;  /* 0x000000011600788c */ /* 0x000fe4000bf01270 */
[----:B------:R-:W-:-:S02]  /*4ad0*/  ULOP3.LUT UR16, UR6, 0x10000, URZ, 0xfc, !UPT ;  /* 0x0001000006107892 */ /* 0x000fc4000f8efcff */
[----:B------:R-:W-:Y:S02]  /*4ae0*/  USEL UR23, UR22, 0x1, !UP0 ;  /* 0x0000000116177887 */ /* 0x000fe4000c000000 */
[----:B------:R-:W-:Y:S02]  /*4af0*/  ULOP3.LUT UR17, UR5, 0x10000, URZ, 0xfc, !UPT ;  /* 0x0001000005117892 */ /* 0x000fe4000f8efcff */
[----:B------:R-:W-:Y:S02]  /*4b00*/  UIADD3 UR23, UPT, UPT, -UR23, URZ, URZ ;  /* 0x000000ff17177290 */ /* 0x000fe4000fffe1ff */
[----:B----4-:R-:W-:Y:S01]  /*4b10*/  UISETP.GE.AND UP4, UPT, UR8, 0x1, UPT ;  /* 0x000000010800788c */ /* 0x010fe2000bf86270 */
[----:B-1----:R-:W-:-:S15]  /*4b20*/  R2UR UR24, R0 ;  /* 0x00000000001872ca */ /* 0x002fde00000e0000 */
.L_x_97:
[----:B------:R-:W-:Y:S02]  /*4b30*/  LEA R0, R10, UR13, 0x3 ;  /* 0x0000000d0a007c11 */ /* 0x000fe4000f8e18ff */
[----:B------:R-:W-:Y:S02]  /*4b40*/  SHF.L.U32 R5, R9, 0x1f, RZ ;  /* 0x0000001f09057819 */ /* 0x000fe400000006ff */
[----:B------:R-:W-:Y:S01]  /*4b50*/  PLOP3.LUT P0, PT, PT, PT, UP4, 0x80, 0x8 ;  /* 0x000000000008781c */ /* 0x000fe20003f0f048 */
[----:B------:R-:W-:Y:S01]  /*4b60*/  VIADD R3, R0, 0x260 ;  /* 0x0000026000037836 */ /* 0x000fe20000000000 */
[----:B-1----:R-:W1:Y:S02]  /*4b70*/  SYNCS.PHASECHK.TRANS64.TRYWAIT P1, [R0+URZ+0x250], R5 ;  /* 0x00025005000075a7 */ /* 0x002e6400080211ff */
[----:B-1-3--:R-:W-:Y:S09]  /*4b80*/  @!P1 BRA `(.L_x_91) ;  /* 0x0000005000ac9947 */ /* 0x00aff20003800000 */
.L_x_218:
[----:B------:R-:W-:Y:S01]  /*4b90*/  LEA R4, R10, UR13, 0x4 ;  /* 0x0000000d0a047c11 */ /* 0x000fe2000f8e20ff */
[----:B------:R-:W-:Y:S01]  /*4ba0*/  @UP4 ULEA UR4, UR10, UR13, 0x3 ;  /* 0x0000000d0a044291 */ /* 0x000fe2000f8e18ff */
[----:B------:R-:W-:Y:S01]  /*4bb0*/  PLOP3.LUT P2, PT, PT, PT, PT, 0x80, 0x8 ;  /* 0x000000000008781c */ /* 0x000fe20003f4f070 */
[----:B------:R-:W-:Y:S01]  /*4bc0*/  ULEA UR19, UR18, UR13, 0x3 ;  /* 0x0000000d12137291 */ /* 0x000fe2000f8e18ff */
[----:B------:R-:W-:Y:S02]  /*4bd0*/  PRMT R3, RZ, 0x654, R3 ;  /* 0x00000654ff037816 */ /* 0x000fe40000000003 */
[----:B-1----:R-:W1:Y:S01]  /*4be0*/  LDS.128 R4, [R4+0x2e0] ;  /* 0x0002e00004047984 */ /* 0x002e620000000c00 */
[----:B------:R-:W-:Y:S02]  /*4bf0*/  @P0 SHF.L.U32 R2, R8, 0x1f, RZ ;  /* 0x0000001f08020819 */ /* 0x000fe400000006ff */
[----:B------:R-:W-:Y:S01]  /*4c00*/  SHF.L.U32 R0, R11, 0x1f, RZ ;  /* 0x0000001f0b007819 */ /* 0x000fe200000006ff */
[----:B------:R-:W-:Y:S01]  /*4c10*/  @!PT LDS RZ, [RZ] ;  /* 0x00000000fffff984 */ /* 0x000fe20000000800 */
[----:B------:R-:W-:Y:S01]  /*4c20*/  @!PT LDS RZ, [RZ] ;  /* 0x00000000fffff984 */ /* 0x000fe20000000800 */
[----:B------:R-:W-:Y:S01]  /*4c30*/  @!PT LDS RZ, [RZ] ;  /* 0x00000000fffff984 */ /* 0x000fe20000000800 */
[----:B------:R-:W-:Y:S01]  /*4c40*/  @!PT LDS RZ, [RZ] ;  /* 0x00000000fffff984 */ /* 0x000fe20000000800 */
[----:B------:R2:W-:Y:S06]  /*4c50*/  MEMBAR.ALL.CTA ;  /* 0x0000000000007992 */ /* 0x0005ec0000008000 */
[----:B--2---:R-:W2:Y:S02]  /*4c60*/  FENCE.VIEW.ASYNC.S ;  /* 0x00000000000073c6 */ /* 0x004ea40000000000 */
[----:B--2---:R2:W-:Y:S01]  /*4c70*/  SYNCS.ARRIVE.TRANS64.RED.A1T0 RZ, [R3+URZ], RZ ;  /* 0x000000ff03ff79a7 */ /* 0x0045e200081004ff */
[----:B------:R2:W3:Y:S01]  /*4c80*/  @P0 SYNCS.PHASECHK.TRANS64.TRYWAIT P2, [UR4], R2 ;  /* 0x00000002ff0005a7 */ /* 0x0004e20008041104 */
[----:B-1----:R-:W-:Y:S01]  /*4c90*/  LOP3.LUT P1, RZ, R6, 0x1, RZ, 0xc0, !PT ;  /* 0x0000000106ff7812 */ /* 0x002fe2000782c0ff */
[----:B------:R-:W1:Y:S02]  /*4ca0*/  SYNCS.PHASECHK.TRANS64.TRYWAIT P0, [UR19+0x290], R0 ;  /* 0x00029000ff0075a7 */ /* 0x000e640008001113 */
[----:B-123--:R-:W-:Y:S10]  /*4cb0*/  @!P0 BRA `(.L_x_92) ;  /* 0x0000005000748947 */ /* 0x00eff40003800000 */
.L_x_220:
[----:B------:R-:W-:Y:S01]  /*4cc0*/  IADD3 R10, PT, PT, R10, 0x1, RZ ;  /* 0x000000010a0a7810 */ /* 0x000fe20007ffe0ff */
[----:B------:R-:W-:Y:S06]  /*4cd0*/  BRA.U !UP4, `(.L_x_93) ;  /* 0x000000010ca07547 */ /* 0x000fec000b800000 */
[----:B------:R-:W-:Y:S02]  /*4ce0*/  ULEA.HI UR4, UR18, UR18, URZ, 0x1 ;  /* 0x0000001212047291 */ /* 0x000fe4000f8f08ff */
[----:B------:R-:W-:Y:S02]  /*4cf0*/  UPLOP3.LUT UP2, UPT, UPT, UPT, UPT, 0x40, 0x4 ;  /* 0x000000000004789c */ /* 0x000fe40003f4e870 */
[----:B------:R-:W-:Y:S02]  /*4d00*/  USHF.L.U32 UR5, UR4, 0x6, URZ ;  /* 0x0000000604057899 */ /* 0x000fe400080006ff */
[----:B------:R-:W-:Y:S02]  /*4d10*/  ULOP3.LUT UR14, UR4, 0xffe, URZ, 0xc0, !UPT ;  /* 0x00000ffe040e7892 */ /* 0x000fe4000f8ec0ff */
[----:B------:R-:W-:Y:S02]  /*4d20*/  ULOP3.LUT UR4, UR5, 0xffffff80, URZ, 0xc0, !UPT ;  /* 0xffffff8005047892 */ /* 0x000fe4000f8ec0ff */
[----:B------:R-:W-:-:S02]  /*4d30*/  UIADD3 UR14, UPT, UPT, -UR14, UR18, URZ ;  /* 0x000000120e0e7290 */ /* 0x000fc4000fffe1ff */
[----:B------:R-:W-:Y:S01]  /*4d40*/  UIADD3 UR4, UPT, UPT, UR24, UR4, URZ ;  /* 0x0000000418047290 */ /* 0x000fe2000fffe0ff */
[----:B------:R-:W-:Y:S01]  /*4d50*/  UMOV UR12, UR23 ;  /* 0x00000017000c7c82 */ /* 0x000fe20008000000 */
[----:B------:R-:W-:Y:S02]  /*4d60*/  UMOV UR11, UR22 ;  /* 0x00000016000b7c82 */ /* 0x000fe40008000000 */
[----:B------:R-:W-:Y:S01]  /*4d70*/  ULEA UR14, UR14, UR4, 0x14 ;  /* 0x000000040e0e7291 */ /* 0x000fe2000f8ea0ff */
[----:B------:R-:W-:-:S11]  /*4d80*/  UMOV UR5, UR10 ;  /* 0x0000000a00057c82 */ /* 0x000fd60008000000 */
.L_x_96:
[----:B------:R-:W-:Y:S02]  /*4d90*/  UIADD3 UR12, UPT, UPT, UR12, 0x1, URZ ;  /* 0x000000010c0c7890 */ /* 0x000fe4000fffe0ff */
[----:B--2---:R-:W-:Y:S02]  /*4da0*/  ULEA UR6, UR5, UR13, 0x3 ;  /* 0x0000000d05067291 */ /* 0x004fe4000f8e18ff */
[----:B------:R-:W-:Y:S01]  /*4db0*/  UISETP.NE.AND UP3, UPT, UR12, URZ, UPT ;  /* 0x000000ff0c00728c */ /* 0x000fe2000bf65270 */
[----:B---3--:R-:W-:Y:S10]  /*4dc0*/  @P2 BRA `(.L_x_94) ;  /* 0x00000000000c2947 */ /* 0x008ff40003800000 */
[----:B-1----:R-:W-:Y:S04]  /*4dd0*/  SHF.L.U32 R3, R8, 0x1f, RZ ;  /* 0x0000001f08037819 */ /* 0x002fe800000006ff */
[----:B------:R-:W1:Y:S02]  /*4de0*/  SYNCS.PHASECHK.TRANS64.TRYWAIT P0, [UR6], R3 ;  /* 0x00000003ff0075a7 */ /* 0x000e640008001106 */
[----:B-1----:R-:W-:Y:S05]  /*4df0*/  @!P0 BRA `(.L_x_95) ;  /* 0x00000050003c8947 */ /* 0x002fea0003800000 */
.L_x_94:
[----:B------:R-:W-:Y:S01]  /*4e00*/  UISETP.NE.AND UP0, UPT, UR11, 0x1, UPT ;  /* 0x000000010b00788c */ /* 0x000fe2000bf05270 */
[----:B------:R-:W-:Y:S01]  /*4e10*/  PLOP3.LUT P2, PT, PT, PT, PT, 0x80, 0x8 ;  /* 0x000000000008781c */ /* 0x000fe20003f4f070 */
[----:B------:R-:W-:Y:S02]  /*4e20*/  UIADD3 UR4, UPT, UPT, UR5, 0x1, URZ ;  /* 0x0000000105047890 */ /* 0x000fe4000fffe0ff */
[----:B------:R-:W-:Y:S02]  /*4e30*/  ULEA UR8, UR5, UR17, 0x8 ;  /* 0x0000001105087291 */ /* 0x000fe4000f8e40ff */
[----:B------:R-:W-:Y:S01]  /*4e40*/  UISETP.NE.AND UP1, UPT, UR4, 0x22, UPT ;  /* 0x000000220400788c */ /* 0x000fe2000bf25270 */
[----:B------:R-:W-:Y:S01]  /*4e50*/  PLOP3.LUT P0, PT, PT, PT, UP0, 0x80, 0x8 ;  /* 0x000000000008781c */ /* 0x000fe20003f0f008 */
[----:B------:R-:W-:Y:S02]  /*4e60*/  UIADD3 UR11, UPT, UPT, UR11, -0x1, URZ ;  /* 0xffffffff0b0b7890 */ /* 0x000fe4000fffe0ff */
[----:B------:R-:W-:Y:S02]  /*4e70*/  USEL UR7, URZ, 0x1, UP1 ;  /* 0x00000001ff077887 */ /* 0x000fe40008800000 */
[----:B------:R-:W-:Y:S01]  /*4e80*/  USEL UR10, UR4, URZ, UP1 ;  /* 0x000000ff040a7287 */ /* 0x000fe20008800000 */
[----:B------:R-:W-:Y:S03]  /*4e90*/  UMOV UR9, 0xc0004010 ;  /* 0xc000401000097882 */ /* 0x000fe60000000000 */
[----:B------:R-:W-:Y:S01]  /*4ea0*/  @UP0 ULEA UR4, UR10, UR13, 0x3 ;  /* 0x0000000d0a040291 */ /* 0x000fe2000f8e18ff */
[----:B------:R-:W-:Y:S01]  /*4eb0*/  LOP3.LUT R8, R8, UR7, RZ, 0x3c, !PT ;  /* 0x0000000708087c12 */ /* 0x000fe2000f8e3cff */
[----:B------:R-:W-:Y:S03]  /*4ec0*/  UMOV UR7, 0xc0004010 ;  /* 0xc000401000077882 */ /* 0x000fe60000000000 */
[----:B-1----:R-:W-:Y:S04]  /*4ed0*/  @P0 SHF.L.U32 R0, R8, 0x1f, RZ ;  /* 0x0000001f08000819 */ /* 0x002fe800000006ff */
[----:B------:R2:W3:Y:S01]  /*4ee0*/  @P0 SYNCS.PHASECHK.TRANS64.TRYWAIT P2, [UR4], R0 ;  /* 0x00000000ff0005a7 */ /* 0x0004e20008041104 */
[----:B------:R-:W-:Y:S02]  /*4ef0*/  UIADD3 UR4, UPT, UPT, UR6, 0x110, URZ ;  /* 0x0000011006047890 */ /* 0x000fe4000fffe0ff */
[----:B------:R-:W-:Y:S03]  /*4f00*/  ULEA UR6, UR5, UR16, 0x7 ;  /* 0x0000001005067291 */ /* 0x000fe6000f8e38ff */
[----:B------:R-:W-:Y:S06]  /*4f10*/  UMOV UR5, UR10 ;  /* 0x0000000a00057c82 */ /* 0x000fec0008000000 */
[----:B------:R2:W-:Y:S01]  /*4f20*/  UTCQMMA gdesc[UR6], gdesc[UR8], tmem[UR14], tmem[UR20], idesc[UR21], UP2 ;  /* 0x00ff1408060075ea */ /* 0x0005e2000900030e */
[----:B------:R-:W-:Y:S01]  /*4f30*/  UPLOP3.LUT UP2, UPT, UPT, UPT, UPT, 0x80, 0x8 ;  /* 0x000000000008789c */ /* 0x000fe20003f4f070 */
[----:B------:R2:W-:Y:S01]  /*4f40*/  UTCBAR.MULTICAST [UR4], URZ, UR15 ;  /* 0x000000ff040073e9 */ /* 0x0005e2000800080f */
[----:B------:R-:W-:Y:S09]  /*4f50*/  BRA.U UP3, `(.L_x_96) ;  /* 0xfffffffd038c7547 */ /* 0x000ff2000b83ffff */
.L_x_93:
[----:B--2---:R-:W-:Y:S01]  /*4f60*/  UIADD3 UR4, UPT, UPT, UR18, 0x1, URZ ;  /* 0x0000000112047890 */ /* 0x004fe2000fffe0ff */
[C---:B------:R-:W-:Y:S01]  /*4f70*/  ISETP.NE.AND P0, PT, R10.reuse, 0x2, PT ;  /* 0x000000020a00780c */ /* 0x040fe20003f05270 */
[----:B------:R-:W-:Y:S02]  /*4f80*/  UIADD3 UR5, UPT, UPT, UR19, 0x270, URZ ;  /* 0x0000027013057890 */ /* 0x000fe4000fffe0ff */
[----:B------:R-:W-:Y:S01]  /*4f90*/  UISETP.NE.AND UP0, UPT, UR4, 0x4, UPT ;  /* 0x000000040400788c */ /* 0x000fe2000bf05270 */
[----:B-1----:R-:W-:Y:S02]  /*4fa0*/  SEL R0, RZ, 0x1, P0 ;  /* 0x00000001ff007807 */ /* 0x002fe40000000000 */
[----:B------:R-:W-:Y:S01]  /*4fb0*/  SEL R10, R10, RZ, P0 ;  /* 0x000000ff0a0a7207 */ /* 0x000fe20000000000 */
[----:B------:R-:W-:Y:S01]  /*4fc0*/  USEL UR6, URZ, 0x1, UP0 ;  /* 0x00000001ff067887 */ /* 0x000fe20008000000 */
[----:B------:R-:W-:Y:S01]  /*4fd0*/  LOP3.LUT R9, R9, R0, RZ, 0x3c, !PT ;  /* 0x0000000009097212 */ /* 0x000fe200078e3cff */
[----:B------:R-:W-:Y:S01]  /*4fe0*/  USEL UR18, UR4, URZ, UP0 ;  /* 0x000000ff04127287 */ /* 0x000fe20008000000 */
[----:B------:R1:W-:Y:S03]  /*4ff0*/  UTCBAR [UR5], URZ ;  /* 0x000000ff050073e9 */ /* 0x0003e600080000ff */
[----:B------:R-:W-:Y:S01]  /*5000*/  LOP3.LUT R11, R11, UR6, RZ, 0x3c, !PT ;  /* 0x000000060b0b7c12 */ /* 0x000fe2000f8e3cff */
[----:B------:R-:W-:Y:S07]  /*5010*/  @P1 BRA `(.L_x_97) ;  /* 0xfffffff800c41947 */ /* 0x000fee000383ffff */
[----:B------:R-:W2:Y:S01]  /*5020*/  S2UR UR8, SR_CgaCtaId ;  /* 0x00000000000879c3 */ /* 0x000ea20000008800 */
[----:B------:R-:W-:Y:S01]  /*5030*/  ELECT P0, URZ, PT ;  /* 0x0000000000ff782f */ /* 0x000fe20003800000 */
[----:B------:R-:W-:Y:S01]  /*5040*/  IMAD.MOV.U32 R0, RZ, RZ, 0x1 ;  /* 0x00000001ff007424 */ /* 0x000fe200078e00ff */
[----:B------:R-:W-:Y:S01]  /*5050*/  UIADD3 UR13, UPT, UPT, UR13, 0x290, URZ ;  /* 0x000002900d0d7890 */ /* 0x000fe2000fffe0ff */
[----:B------:R-:W-:Y:S01]  /*5060*/  SHF.L.U32 R3, R11, 0x1f, RZ ;  /* 0x0000001f0b037819 */ /* 0x000fe200000006ff */
[----:B------:R-:W-:-:S03]  /*5070*/  UMOV UR4, 0x40 ;  /* 0x0000004000047882 */ /* 0x000fc60000000000 */
[----:B------:R-:W-:Y:S01]  /*5080*/  UVIRTCOUNT.DEALLOC.SMPOOL 0x80 ;  /* 0x000000800000784c */ /* 0x000fe20000000000 */
[----:B--2---:R-:W-:Y:S02]  /*5090*/  ULEA UR8, UR8, UR4, 0x18 ;  /* 0x0000000408087291 */ /* 0x004fe4000f8ec0ff */
[----:B------:R-:W-:-:S07]  /*50a0*/  ULEA UR4, UR18, UR13, 0x3 ;  /* 0x0000000d12047291 */ /* 0x000fce000f8e18ff */
[----:B------:R2:W-:Y:S02]  /*50b0*/  @P0 STS.U8 [UR8+0x1c], R0 ;  /* 0x00001c00ff000988 */ /* 0x0005e40008000008 */
[----:B------:R-:W4:Y:S02]  /*50c0*/  SYNCS.PHASECHK.TRANS64.TRYWAIT P0, [UR4], R3 ;  /* 0x00000003ff0075a7 */ /* 0x000f240008001104 */
[----:B--2-4-:R-:W-:Y:S05]  /*50d0*/  @!P0 BRA `(.L_x_98) ;  /* 0x0000004c009c8947 */ /* 0x014fea0003800000 */
.L_x_223:
[----:B------:R-:W-:-:S04]  /*50e0*/  UIADD3 UR4, UPT, UPT, UR18, 0x1, URZ ;  /* 0x0000000112047890 */ /* 0x000fc8000fffe0ff */
[----:B------:R-:W-:-:S04]  /*50f0*/  UISETP.NE.AND UP0, UPT, UR4, 0x4, UPT ;  /* 0x000000040400788c */ /* 0x000fc8000bf05270 */
[----:B------:R-:W-:Y:S02]  /*5100*/  USEL UR6, URZ, 0x1, UP0 ;  /* 0x00000001ff067887 */ /* 0x000fe40008000000 */
[----:B------:R-:W-:-:S04]  /*5110*/  USEL UR4, UR4, URZ, UP0 ;  /* 0x000000ff04047287 */ /* 0x000fc80008000000 */
[----:B-1----:R-:W-:Y:S01]  /*5120*/  ULEA UR5, UR4, UR13, 0x3 ;  /* 0x0000000d04057291 */ /* 0x002fe2000f8e18ff */
[----:B------:R-:W-:-:S04]  /*5130*/  LOP3.LUT R2, R11, UR6, RZ, 0x3c, !PT ;  /* 0x000000060b027c12 */ /* 0x000fc8000f8e3cff */
[----:B--2---:R-:W-:-:S04]  /*5140*/  SHF.L.U32 R3, R2, 0x1f, RZ ;  /* 0x0000001f02037819 */ /* 0x004fc800000006ff */
[----:B------:R-:W1:Y:S02]  /*5150*/  SYNCS.PHASECHK.TRANS64.TRYWAIT P0, [UR5], R3 ;  /* 0x00000003ff0075a7 */ /* 0x000e640008001105 */
[----:B-1----:R-:W-:Y:S05]  /*5160*/  @!P0 BRA `(.L_x_99) ;  /* 0x0000004c00908947 */ /* 0x002fea0003800000 */
.L_x_225:
        /* <DEDUP_REMOVED lines=9> */
.L_x_227:
[----:B------:R-:W-:-:S04]  /*5200*/  UIADD3 UR4, UPT, UPT, UR4, 0x1, URZ ;  /* 0x0000000104047890 */ /* 0x000fc8000fffe0ff */
[----:B------:R-:W-:-:S04]  /*5210*/  UISETP.NE.AND UP0, UPT, UR4, 0x4, UPT ;  /* 0x000000040400788c */ /* 0x000fc8000bf05270 */
[----:B------:R-:W-:Y:S02]  /*5220*/  USEL UR5, URZ, 0x1, UP0 ;  /* 0x00000001ff057887 */ /* 0x000fe40008000000 */
[----:B------:R-:W-:-:S04]  /*5230*/  USEL UR4, UR4, URZ, UP0 ;  /* 0x000000ff04047287 */ /* 0x000fc80008000000 */
[----:B------:R-:W-:Y:S01]  /*5240*/  ULEA UR4, UR4, UR13, 0x3 ;  /* 0x0000000d04047291 */ /* 0x000fe2000f8e18ff */
[----:B-1----:R-:W-:-:S04]  /*5250*/  LOP3.LUT R3, R2, UR5, RZ, 0x3c, !PT ;  /* 0x0000000502037c12 */ /* 0x002fc8000f8e3cff */
[----:B------:R-:W-:-:S04]  /*5260*/  SHF.L.U32 R3, R3, 0x1f, RZ ;  /* 0x0000001f03037819 */ /* 0x000fc800000006ff */
[----:B------:R-:W1:Y:S02]  /*5270*/  SYNCS.PHASECHK.TRANS64.TRYWAIT P0, [UR4], R3 ;  /* 0x00000003ff0075a7 */ /* 0x000e640008001104 */
[----:B-1----:R-:W-:Y:S05]  /*5280*/  @!P0 BRA `(.L_x_101) ;  /* 0x0000004c00788947 */ /* 0x002fea0003800000 */
.L_x_229:
[----:B------:R-:W-:Y:S01]  /*5290*/  NOP ;  /* 0x0000000000007918 */ /* 0x000fe20000000000 */
[----:B-1----:R-:W1:Y:S01]  /*52a0*/  LDS R0, [UR8+0x14] ;  /* 0x00001408ff007984 */ /* 0x002e620008000800 */
[----:B------:R-:W-:Y:S01]  /*52b0*/  ULOP3.LUT UR4, UR24, 0xffff, URZ, 0xc0, !UPT ;  /* 0x0000ffff18047892 */ /* 0x000fe2000f8ec0ff */
[----:B------:R-:W-:Y:S01]  /*52c0*/  UMOV UR5, 0xffff ;  /* 0x0000ffff00057882 */ /* 0x000fe20000000000 */
[----:B------:R-:W-:Y:S02]  /*52d0*/  UMOV UR6, 0x1 ;  /* 0x0000000100067882 */ /* 0x000fe40000000000 */
[----:B------:R-:W-:-:S04]  /*52e0*/  USHF.R.U32.HI UR4, URZ, 0x5, UR4 ;  /* 0x00000005ff047899 */ /* 0x000fc80008011604 */
[----:B------:R-:W-:Y:S02]  /*52f0*/  USHF.L.U32 UR5, UR5, UR4, URZ ;  /* 0x0000000405057299 */ /* 0x000fe400080006ff */
[----:B------:R-:W-:-:S04]  /*5300*/  USHF.L.U32 UR4, UR6, UR4, URZ ;  /* 0x0000000406047299 */ /* 0x000fc800080006ff */
[----:B-1----:R-:W-:-:S04]  /*5310*/  LOP3.LUT R0, R0, UR5, RZ, 0xc0, !PT ;  /* 0x0000000500007c12 */ /* 0x002fc8000f8ec0ff */
[----:B------:R-:W-:-:S13]  /*5320*/  ISETP.NE.AND P0, PT, R0, UR5, PT ;  /* 0x0000000500007c0c */ /* 0x000fda000bf05270 */
[----:B------:R-:W-:Y:S05]  /*5330*/  @P0 BRA `(.L_x_102) ;  /* 0x0000000000580947 */ /* 0x000fea0003800000 */
[----:B------:R-:W1:Y:S02]  /*5340*/  LDS R0, [UR8+0x18] ;  /* 0x00001808ff007984 */ /* 0x000e640008000800 */
[----:B-1----:R-:W-:-:S04]  /*5350*/  LOP3.LUT R0, R0, UR4, RZ, 0xc0, !PT ;  /* 0x0000000400007c12 */ /* 0x002fc8000f8ec0ff */
[----:B------:R-:W-:-:S13]  /*5360*/  ISETP.NE.AND P0, PT, R0, UR4, PT ;  /* 0x0000000400007c0c */ /* 0x000fda000bf05270 */
[----:B------:R-:W-:Y:S05]  /*5370*/  @P0 BRA `(.L_x_103) ;  /* 0x00000000003c0947 */ /* 0x000fea0003800000 */
[----:B------:R-:W1:Y:S01]  /*5380*/  S2R R2, SR_LANEID ;  /* 0x0000000000027919 */ /* 0x000e620000000000 */
[----:B------:R-:W-:Y:S01]  /*5390*/  ULOP3.LUT UR5, URZ, UR5, URZ, 0x33, !UPT ;  /* 0x00000005ff057292 */ /* 0x000fe2000f8e33ff */
[----:B------:R-:W-:Y:S01]  /*53a0*/  LOP3.LUT R4, RZ, UR4, RZ, 0x33, !PT ;  /* 0x00000004ff047c12 */ /* 0x000fe2000f8e33ff */
[----:B------:R-:W-:Y:S02]  /*53b0*/  VOTEU.ANY UR4, UPT, PT ;  /* 0x0000000000047886 */ /* 0x000fe400038e0100 */
[----:B------:R-:W-:Y:S01]  /*53c0*/  UFLO.U32 UR4, UR4 ;  /* 0x00000004000472bd */ /* 0x000fe200080e0000 */
[----:B------:R-:W2:Y:S01]  /*53d0*/  REDUX UR6, R4 ;  /* 0x00000000040673c4 */ /* 0x000ea20000000000 */
[----:B------:R-:W-:-:S06]  /*53e0*/  IMAD.U32 R0, RZ, RZ, UR5 ;  /* 0x00000005ff007e24 */ /* 0x000fcc000f8e00ff */
[----:B------:R4:W-:Y:S01]  /*53f0*/  UTCATOMSWS.AND URZ, UR5 ;  /* 0x0000000500ff79e3 */ /* 0x0009e20008000000 */
[----:B------:R-:W3:Y:S01]  /*5400*/  REDUX UR7, R0 ;  /* 0x00000000000773c4 */ /* 0x000ee20000000000 */
[----:B-1----:R-:W-:Y:S01]  /*5410*/  ISETP.EQ.U32.AND P0, PT, R2, UR4, PT ;  /* 0x0000000402007c0c */ /* 0x002fe2000bf02070 */
[----:B--2---:R-:W-:Y:S01]  /*5420*/  IMAD.U32 R2, RZ, RZ, UR6 ;  /* 0x00000006ff027e24 */ /* 0x004fe2000f8e00ff */
[----:B---3--:R-:W-:-:S11]  /*5430*/  MOV R3, UR7 ;  /* 0x0000000700037c02 */ /* 0x008fd60008000f00 */
[----:B------:R4:W-:Y:S04]  /*5440*/  @P0 ATOMS.AND RZ, [UR8+0x14], R3 ;  /* 0x00001403ffff098c */ /* 0x0009e8000a800008 */
[----:B------:R4:W-:Y:S01]  /*5450*/  @P0 ATOMS.AND RZ, [UR8+0x18], R2 ;  /* 0x00001802ffff098c */ /* 0x0009e2000a800008 */
[----:B------:R-:W-:Y:S05]  /*5460*/  BRA `(.L_x_104) ;  /* 0x0000000000147947 */ /* 0x000fea0003800000 */
.L_x_103:
[----:B------:R-:W-:Y:S02]  /*5470*/  MOV R2, 0x5490 ;  /* 0x0000549000027802 */ /* 0x000fe40000000f00 */
[----:B---3-5:R-:W-:Y:S05]  /*5480*/  CALL.REL.NOINC `($__internal_0_$__cuda_sm10x_tcgen05_guardrail_trap_col_being_dealloced_not_returned_by_alloc) ;  /* 0x0000004c00d47944 */ /* 0x028fea0003c00000 */
[----:B------:R-:W-:Y:S05]  /*5490*/  BRA `(.L_x_104) ;  /* 0x0000000000087947 */ /* 0x000fea0003800000 */
.L_x_102:
[----:B------:R-:W-:Y:S02]  /*54a0*/  MOV R2, 0x54c0 ;  /* 0x000054c000027802 */ /* 0x000fe40000000f00 */
[----:B---3-5:R-:W-:Y:S05]  /*54b0*/  CALL.REL.NOINC `($__internal_2_$__cuda_sm10x_tcgen05_guardrail_trap_unallocated_columns_being_dealloced) ;  /* 0x0000004c00e07944 */ /* 0x028fea0003c00000 */
.L_x_104:
[----:B------:R-:W-:Y:S01]  /*54c0*/  NOP ;  /* 0x0000000000007918 */ /* 0x000fe20000000000 */
[----:B----4-:R-:W-:Y:S05]  /*54d0*/  EXIT ;  /* 0x000000000000794d */ /* 0x010fea0003800000 */
.L_x_86:
[----:B------:R-:W-:-:S09]  /*54e0*/  UISETP.NE.OR UP0, UPT, UR21, 0x3, !UP3 ;  /* 0x000000031500788c */ /* 0x000fd2000df05670 */
[----:B------:R-:W-:Y:S05]  /*54f0*/  BRA.U UP0, `(.L_x_105) ;  /* 0x0000000d00807547 */ /* 0x000fea000b800000 */
[----:B------:R-:W1:Y:S01]  /*5500*/  S2UR UR10, SR_CgaCtaId ;  /* 0x00000000000a79c3 */ /* 0x000e620000008800 */
[----:B------:R-:W2:Y:S01]  /*5510*/  LDCU UR32, c[0x0][0x370] ;  /* 0x00006e00ff2077ac */ /* 0x000ea20008000800 */
[----:B------:R-:W-:Y:S02]  /*5520*/  HFMA2 R13, -RZ, RZ, 0, 0 ;  /* 0x00000000ff0d7431 */ /* 0x000fe400000001ff */
[----:B------:R-:W-:Y:S01]  /*5530*/  IMAD.MOV.U32 R15, RZ, RZ, 0x1 ;  /* 0x00000001ff0f7424 */ /* 0x000fe200078e00ff */
[----:B------:R-:W-:Y:S01]  /*5540*/  MOV R7, 0x1000 ;  /* 0x0000100000077802 */ /* 0x000fe20000000f00 */
[----:B------:R-:W2:Y:S01]  /*5550*/  LDCU.128 UR28, c[0x0][0xb10] ;  /* 0x00016200ff1c77ac */ /* 0x000ea20008000c00 */
[----:B------:R-:W-:Y:S01]  /*5560*/  IMAD.MOV.U32 R14, RZ, RZ, RZ ;  /* 0x000000ffff0e7224 */ /* 0x000fe200078e00ff */
[----:B------:R-:W3:Y:S01]  /*5570*/  LDC.64 R16, c[0x0][0x348] ;  /* 0x0000d200ff107b82 */ /* 0x000ee20000000a00 */
[----:B------:R-:W4:Y:S01]  /*5580*/  LDCU UR27, c[0x0][0x374] ;  /* 0x00006e80ff1b77ac */ /* 0x000f220008000800 */
[----:B------:R-:W1:Y:S06]  /*5590*/  LDCU UR15, c[0x0][0xb0c] ;  /* 0x00016180ff0f77ac */ /* 0x000e6c0008000800 */
[----:B------:R-:W3:Y:S01]  /*55a0*/  LDC.64 R2, c[0x0][0x888] ;  /* 0x00022200ff027b82 */ /* 0x000ee20000000a00 */
[----:B------:R-:W1:Y:S01]  /*55b0*/  LDCU UR39, c[0x0][0xb20] ;  /* 0x00016400ff2777ac */ /* 0x000e620008000800 */
[----:B------:R-:W1:Y:S06]  /*55c0*/  LDCU UR4, c[0x0][0xb30] ;  /* 0x00016600ff0477ac */ /* 0x000e6c0008000800 */
[----:B------:R-:W3:Y:S01]  /*55d0*/  LDC.64 R4, c[0x0][0x890] ;  /* 0x00022400ff047b82 */ /* 0x000ee20000000a00 */
[----:B------:R-:W-:Y:S01]  /*55e0*/  UMOV UR21, 0x400 ;  /* 0x0000040000157882 */ /* 0x000fe20000000000 */
[----:B--2---:R-:W-:-:S02]  /*55f0*/  UIMAD.WIDE.U32 UR6, UR32, UR28, URZ ;  /* 0x0000001c200672a5 */ /* 0x004fc4000f8e00ff */
[----:B----4-:R-:W-:Y:S02]  /*5600*/  UIMAD.WIDE.U32 UR8, UR27, UR31, URZ ;  /* 0x0000001f1b0872a5 */ /* 0x010fe4000f8e00ff */
[----:B-1----:R-:W-:Y:S02]  /*5610*/  ULEA UR21, UR10, UR21, 0x18 ;  /* 0x000000150a157291 */ /* 0x002fe4000f8ec0ff */
[----:B------:R-:W-:Y:S02]  /*5620*/  UPLOP3.LUT UP3, UPT, UPT, UPT, UPT, 0x40, 0x4 ;  /* 0x000000000004789c */ /* 0x000fe40003f6e870 */
[----:B------:R-:W-:Y:S02]  /*5630*/  UIADD3 UR33, UPT, UPT, UR21, 0x228, URZ ;  /* 0x0000022815217890 */ /* 0x000fe4000fffe0ff */
[----:B------:R-:W-:Y:S01]  /*5640*/  UIADD3 UR17, UPT, UPT, UR21, 0x220, URZ ;  /* 0x0000022015117890 */ /* 0x000fe2000fffe0ff */
[----:B------:R-:W-:Y:S01]  /*5650*/  UMOV UR6, UR7 ;  /* 0x0000000700067c82 */ /* 0x000fe20008000000 */
[----:B------:R-:W-:Y:S01]  /*5660*/  UMOV UR35, UR9 ;  /* 0x0000000900237c82 */ /* 0x000fe20008000000 */
[----:B------:R-:W-:-:S02]  /*5670*/  UISETP.GE.AND UP0, UPT, UR42, 0x1, UPT ;  /* 0x000000012a00788c */ /* 0x000fc4000bf06270 */
[----:B------:R-:W-:Y:S01]  /*5680*/  UISETP.NE.AND UP4, UPT, UR42, 0x1, UPT ;  /* 0x000000012a00788c */ /* 0x000fe2000bf85270 */
[----:B------:R-:W1:Y:S01]  /*5690*/  LDCU.64 UR22, c[0x0][0xb28] ;  /* 0x00016500ff1677ac */ /* 0x000e620008000a00 */
[----:B------:R-:W-:Y:S02]  /*56a0*/  UISETP.NE.AND UP6, UPT, UR15, 0x1, UPT ;  /* 0x000000010f00788c */ /* 0x000fe4000bfc5270 */
[----:B------:R-:W-:Y:S02]  /*56b0*/  UISETP.NE.AND UP5, UPT, UR30, 0x1, UPT ;  /* 0x000000011e00788c */ /* 0x000fe4000bfa5270 */
[----:B------:R-:W-:Y:S02]  /*56c0*/  UPRMT UR33, UR10, 0x654, UR33 ;  /* 0x000006540a217896 */ /* 0x000fe40008000021 */
[----:B------:R-:W-:Y:S02]  /*56d0*/  USHF.R.U32.HI UR37, URZ, UR29, UR6 ;  /* 0x0000001dff257299 */ /* 0x000fe40008011606 */
[----:B------:R-:W-:-:S02]  /*56e0*/  UPRMT UR34, UR10, 0x654, UR17 ;  /* 0x000006540a227896 */ /* 0x000fc40008000011 */
[----:B------:R-:W-:Y:S02]  /*56f0*/  USHF.R.U32.HI UR35, URZ, UR39, UR35 ;  /* 0x00000027ff237299 */ /* 0x000fe40008011623 */
[----:B------:R-:W-:-:S11]  /*5700*/  UISETP.NE.AND UP2, UPT, UR4, 0x1, UPT ;  /* 0x000000010400788c */ /* 0x000fd6000bf45270 */
.L_x_114:
[C---:B------:R-:W-:Y:S02]  /*5710*/  LEA R12, R14.reuse, UR21, 0x3 ;  /* 0x000000150e0c7c11 */ /* 0x040fe4000f8e18ff */
[----:B------:R-:W-:Y:S02]  /*5720*/  SHF.L.U32 R9, R13, 0x1f, RZ ;  /* 0x0000001f0d097819 */ /* 0x000fe400000006ff */
[----:B------:R-:W-:Y:S02]  /*5730*/  LEA R10, R14, UR21, 0x4 ;  /* 0x000000150e0a7c11 */ /* 0x000fe4000f8e20ff */
[----:B--2---:R-:W2:Y:S02]  /*5740*/  SYNCS.PHASECHK.TRANS64.TRYWAIT P0, [R12+URZ+0x250], R9 ;  /* 0x000250090c0075a7 */ /* 0x004ea400080011ff */
[----:B--2---:R-:W-:Y:S05]  /*5750*/  @!P0 BRA `(.L_x_106) ;  /* 0x00000048005c8947 */ /* 0x004fea0003800000 */
.L_x_230:
[----:B--2---:R-:W2:Y:S01]  /*5760*/  LDS.128 R8, [R10+0x2e0] ;  /* 0x0002e0000a087984 */ /* 0x004ea20000000c00 */
[----:B------:R-:W-:Y:S01]  /*5770*/  UISETP.GE.AND UP0, UPT, UR42, 0x1, UPT ;  /* 0x000000012a00788c */ /* 0x000fe2000bf06270 */
[----:B------:R-:W-:Y:S01]  /*5780*/  @!PT LDS RZ, [RZ] ;  /* 0x00000000fffff984 */ /* 0x000fe20000000800 */
[----:B------:R-:W-:Y:S01]  /*5790*/  @!PT LDS RZ, [RZ] ;  /* 0x00000000fffff984 */ /* 0x000fe20000000800 */
[----:B------:R-:W-:Y:S01]  /*57a0*/  @!PT LDS RZ, [RZ] ;  /* 0x00000000fffff984 */ /* 0x000fe20000000800 */
[----:B------:R-:W-:Y:S01]  /*57b0*/  @!PT LDS RZ, [RZ] ;  /* 0x00000000fffff984 */ /* 0x000fe20000000800 */
[----:B------:R4:W-:Y:S06]  /*57c0*/  MEMBAR.ALL.CTA ;  /* 0x0000000000007992 */ /* 0x0009ec0000008000 */
[----:B----4-:R-:W4:Y:S01]  /*57d0*/  FENCE.VIEW.ASYNC.S ;  /* 0x00000000000073c6 */ /* 0x010f220000000000 */
[----:B--2---:R-:W-:Y:S11]  /*57e0*/  LOP3.LUT P0, RZ, R10, 0x1, RZ, 0xc0, !PT ;  /* 0x000000010aff7812 */ /* 0x004ff6000780c0ff */
[----:B------:R-:W-:Y:S02]  /*57f0*/  @!UPT UIADD3 URZ, UPT, UPT, URZ, URZ, URZ ;  /* 0x000000fffffff290 */ /* 0x000fe4000fffe0ff */
[----:B----4-:R-:W-:Y:S01]  /*5800*/  VOTEU.ANY UP1, P0 ;  /* 0x0000000000ff7886 */ /* 0x010fe20000020100 */
[----:B------:R-:W-:Y:S11]  /*5810*/  PLOP3.LUT P0, PT, PT, PT, UP1, 0x80, 0x8 ;  /* 0x000000000008781c */ /* 0x000ff60003f0f018 */
[----:B------:R-:W-:Y:S02]  /*5820*/  @!UPT UIADD3 URZ, UPT, UPT, URZ, URZ, URZ ;  /* 0x000000fffffff290 */ /* 0x000fe4000fffe0ff */
[----:B------:R-:W-:Y:S02]  /*5830*/  @P0 SHF.R.U32.HI R0, RZ, 0x10, R9 ;  /* 0x00000010ff000819 */ /* 0x000fe40000011609 */
[----:B------:R-:W-:Y:S02]  /*5840*/  @P0 MOV R6, R8 ;  /* 0x0000000800060202 */ /* 0x000fe40000000f00 */
[----:B------:R-:W-:Y:S01]  /*5850*/  @P0 R2UR UR4, R0 ;  /* 0x00000000000402ca */ /* 0x000fe200000e0000 */
[----:B------:R-:W-:Y:S01]  /*5860*/  VIADD R0, R12, 0x260 ;  /* 0x000002600c007836 */ /* 0x000fe20000000000 */
[----:B------:R-:W-:Y:S02]  /*5870*/  @P0 LOP3.LUT R8, R9, 0xffff, RZ, 0xc0, !PT ;  /* 0x0000ffff09080812 */ /* 0x000fe400078ec0ff */
[----:B------:R-:W-:Y:S02]  /*5880*/  @P0 R2UR UR6, R6 ;  /* 0x00000000060602ca */ /* 0x000fe400000e0000 */
[----:B------:R-:W-:Y:S02]  /*5890*/  PRMT R0, RZ, 0x654, R0 ;  /* 0x00000654ff007816 */ /* 0x000fe40000000000 */
[----:B------:R-:W-:Y:S02]  /*58a0*/  @P0 R2UR UR5, R8 ;  /* 0x00000000080502ca */ /* 0x000fe400000e0000 */
[----:B------:R2:W-:Y:S03]  /*58b0*/  SYNCS.ARRIVE.TRANS64.RED.A1T0 RZ, [R0+URZ], RZ ;  /* 0x000000ff00ff79a7 */ /* 0x0005e600081004ff */
[----:B------:R-:W-:Y:S04]  /*58c0*/  @UP1 UMOV UR26, UR4 ;  /* 0x00000004001a1c82 */ /* 0x000fe80008000000 */
[----:B------:R-:W-:Y:S04]  /*58d0*/  @UP1 UMOV UR14, UR6 ;  /* 0x00000006000e1c82 */ /* 0x000fe80008000000 */
[----:B------:R-:W-:Y:S01]  /*58e0*/  @UP1 UMOV UR13, UR5 ;  /* 0x00000005000d1c82 */ /* 0x000fe20008000000 */
[----:B------:R-:W-:Y:S05]  /*58f0*/  BRA.U !UP0, `(.L_x_107) ;  /* 0x0000000108a47547 */ /* 0x000fea000b800000 */
[----:B------:R-:W-:Y:S02]  /*5900*/  UIMAD.WIDE.U32 UR8, UR13, UR31, URZ ;  /* 0x0000001f0d0872a5 */ /* 0x000fe4000f8e00ff */
[----:B------:R-:W-:Y:S02]  /*5910*/  UIMAD.WIDE.U32 UR10, UR14, UR28, URZ ;  /* 0x0000001c0e0a72a5 */ /* 0x000fe4000f8e00ff */
[----:B------:R-:W-:Y:S02]  /*5920*/  USEL UR4, UR27, UR35, !UP5 ;  /* 0x000000231b047287 */ /* 0x000fe4000e800000 */
[----:B------:R-:W-:Y:S02]  /*5930*/  USEL UR7, UR32, UR37, !UP6 ;  /* 0x0000002520077287 */ /* 0x000fe4000f000000 */
[----:B-1----:R-:W-:Y:S02]  /*5940*/  UIMAD.WIDE.U32 UR18, UR4, UR22, URZ ;  /* 0x00000016041272a5 */ /* 0x002fe4000f8e00ff */
[----:B------:R-:W-:Y:S01]  /*5950*/  UIMAD.WIDE.U32 UR24, UR7, UR22, URZ ;  /* 0x00000016071872a5 */ /* 0x000fe2000f8e00ff */
[----:B------:R-:W-:Y:S02]  /*5960*/  UMOV UR5, UR9 ;  /* 0x0000000900057c82 */ /* 0x000fe40008000000 */
[----:B------:R-:W-:Y:S03]  /*5970*/  USHF.R.U32.HI UR6, URZ, UR39, UR5 ;  /* 0x00000027ff067299 */ /* 0x000fe60008011605 */
[----:B------:R-:W-:Y:S01]  /*5980*/  UMOV UR5, UR11 ;  /* 0x0000000b00057c82 */ /* 0x000fe20008000000 */
[----:B------:R-:W-:Y:S02]  /*5990*/  USEL UR6, UR13, UR6, !UP5 ;  /* 0x000000060d067287 */ /* 0x000fe4000e800000 */
[----:B------:R-:W-:Y:S02]  /*59a0*/  USHF.R.U32.HI UR8, URZ, UR29, UR5 ;  /* 0x0000001dff087299 */ /* 0x000fe40008011605 */
[----:B------:R-:W-:Y:S01]  /*59b0*/  UIMAD.WIDE.U32 UR10, UR6, UR22, URZ ;  /* 0x00000016060a72a5 */ /* 0x000fe2000f8e00ff */
[----:B------:R-:W-:Y:S02]  /*59c0*/  UMOV UR5, UR19 ;  /* 0x0000001300057c82 */ /* 0x000fe40008000000 */
[----:B------:R-:W-:Y:S03]  /*59d0*/  @UP4 USHF.R.U32.HI UR4, URZ, UR23, UR5 ;  /* 0x00000017ff044299 */ /* 0x000fe60008011605 */
[----:B------:R-:W-:Y:S01]  /*59e0*/  UMOV UR5, UR25 ;  /* 0x0000001900057c82 */ /* 0x000fe20008000000 */
[----:B------:R-:W-:Y:S02]  /*59f0*/  UIMAD UR4, UR42, UR4, URZ ;  /* 0x000000042a0472a4 */ /* 0x000fe4000f8e02ff */
[----:B------:R-:W-:Y:S02]  /*5a00*/  @UP4 USHF.R.U32.HI UR7, URZ, UR23, UR5 ;  /* 0x00000017ff074299 */ /* 0x000fe40008011605 */
[----:B------:R-:W-:Y:S02]  /*5a10*/  USEL UR5, UR14, UR8, !UP6 ;  /* 0x000000080e057287 */ /* 0x000fe4000f000000 */
[----:B------:R-:W-:Y:S02]  /*5a20*/  UIMAD UR8, UR42, UR7, URZ ;  /* 0x000000072a0872a4 */ /* 0x000fe4000f8e02ff */
[----:B------:R-:W-:Y:S03]  /*5a30*/  UISETP.GE.AND UP0, UPT, UR6, UR4, UPT ;  /* 0x000000040600728c */ /* 0x000fe6000bf06270 */
[----:B------:R-:W-:Y:S01]  /*5a40*/  UMOV UR4, UR11 ;  /* 0x0000000b00047c82 */ /* 0x000fe20008000000 */
[----:B------:R-:W-:Y:S02]  /*5a50*/  UISETP.GE.OR UP0, UPT, UR5, UR8, UP0 ;  /* 0x000000080500728c */ /* 0x000fe40008706670 */
[----:B------:R-:W-:Y:S02]  /*5a60*/  USHF.R.U32.HI UR4, URZ, UR23, UR4 ;  /* 0x00000017ff047299 */ /* 0x000fe40008011604 */
[----:B------:R-:W-:Y:S02]  /*5a70*/  UIMAD.WIDE.U32 UR8, UR5, UR22, URZ ;  /* 0x00000016050872a5 */ /* 0x000fe4000f8e00ff */
[----:B------:R-:W-:Y:S04]  /*5a80*/  USEL UR10, UR6, UR4, !UP4 ;  /* 0x00000004060a7287 */ /* 0x000fe8000e000000 */
[----:B------:R-:W-:Y:S01]  /*5a90*/  UIADD3 UR11, UPT, UPT, -UR10, URZ, URZ ;  /* 0x000000ff0a0b7290 */ /* 0x000fe2000fffe1ff */
[----:B------:R-:W-:Y:S02]  /*5aa0*/  @!UP0 UMOV UR4, UR9 ;  /* 0x0000000900048c82 */ /* 0x000fe40008000000 */
[----:B------:R-:W-:Y:S02]  /*5ab0*/  @!UP0 USHF.R.U32.HI UR4, URZ, UR23, UR4 ;  /* 0x00000017ff048299 */ /* 0x000fe40008011604 */
[----:B------:R-:W-:Y:S02]  /*5ac0*/  UIMAD UR8, UR42, UR11, UR6 ;  /* 0x0000000b2a0872a4 */ /* 0x000fe4000f8e0206 */
[----:B------:R-:W-:Y:S04]  /*5ad0*/  @!UP0 USEL UR4, UR5, UR4, !UP4 ;  /* 0x0000000405048287 */ /* 0x000fe8000e000000 */
[----:B------:R-:W-:Y:S02]  /*5ae0*/  @!UP0 UIMAD UR8, UR7, UR8, UR4 ;  /* 0x00000008070882a4 */ /* 0x000fe4000f8e0204 */
[----:B------:R-:W-:Y:S02]  /*5af0*/  @!UP0 UIADD3 UR9, UPT, UPT, UR10, -UR4, URZ ;  /* 0x800000040a098290 */ /* 0x000fe4000fffe0ff */
[----:B------:R-:W-:Y:S02]  /*5b00*/  UIADD3 UR4, UPT, UPT, -UR5, URZ, URZ ;  /* 0x000000ff05047290 */ /* 0x000fe4000fffe1ff */
[----:B------:R-:W-:Y:S02]  /*5b10*/  UIADD3 UR7, UPT, UPT, -UR6, URZ, URZ ;  /* 0x000000ff06077290 */ /* 0x000fe4000fffe1ff */
[----:B------:R-:W-:Y:S02]  /*5b20*/  @!UP0 UIMAD UR6, UR9, UR42, UR5 ;  /* 0x0000002a090682a4 */ /* 0x000fe4000f8e0205 */
[----:B------:R-:W-:Y:S02]  /*5b30*/  UIMAD UR14, UR15, UR4, UR14 ;  /* 0x000000040f0e72a4 */ /* 0x000fe4000f8e020e */
[----:B------:R-:W-:Y:S01]  /*5b40*/  UIMAD UR13, UR30, UR7, UR13 ;  /* 0x000000071e0d72a4 */ /* 0x000fe2000f8e020d */
[----:B------:R-:W-:Y:S02]  /*5b50*/  @!UP0 UMOV UR5, UR8 ;  /* 0x0000000800058c82 */ /* 0x000fe40008000000 */
[----:B------:R-:W-:Y:S02]  /*5b60*/  UIMAD UR14, UR5, UR15, UR14 ;  /* 0x0000000f050e72a4 */ /* 0x000fe4000f8e020e */
[----:B------:R-:W-:Y:S11]  /*5b70*/  UIMAD UR13, UR6, UR30, UR13 ;  /* 0x0000001e060d72a4 */ /* 0x000ff6000f8e020d */
[----:B------:R-:W-:Y:S01]  /*5b80*/  @!UPT UIADD3 URZ, UPT, UPT, URZ, URZ, URZ ;  /* 0x000000fffffff290 */ /* 0x000fe2000fffe0ff */
.L_x_107:
[----:B------:R-:W4:Y:S01]  /*5b90*/  @!UP2 LDCU.128 UR8, c[0x0][0xb10] ;  /* 0x00016200ff08a7ac */ /* 0x000f220008000c00 */
[C---:B---3--:R-:W-:Y:S02]  /*5ba0*/  ISETP.NE.U32.AND P1, PT, R4.reuse, RZ, PT ;  /* 0x000000ff0400720c */ /* 0x048fe40003f25070 */
[----:B------:R-:W-:Y:S02]  /*5bb0*/  ISETP.NE.U32.AND P0, PT, R4, RZ, PT ;  /* 0x000000ff0400720c */ /* 0x000fe40003f05070 */
[C---:B------:R-:W-:Y:S02]  /*5bc0*/  ISETP.NE.AND.EX P1, PT, R5.reuse, RZ, PT, P1 ;  /* 0x000000ff0500720c */ /* 0x040fe40003f25310 */
[----:B------:R-:W-:Y:S01]  /*5bd0*/  ISETP.NE.AND.EX P0, PT, R5, RZ, PT, P0 ;  /* 0x000000ff0500720c */ /* 0x000fe20003f05300 */
[----:B------:R-:W3:Y:S01]  /*5be0*/  @!UP2 LDCU UR5, c[0x0][0xb0c] ;  /* 0x00016180ff05a7ac */ /* 0x000ee20008000800 */
[----:B------:R-:W-:Y:S01]  /*5bf0*/  SHF.L.U32 R9, R15, 0x1f, RZ ;  /* 0x0000001f0f097819 */ /* 0x000fe200000006ff */
[----:B------:R-:W-:Y:S02]  /*5c00*/  USHF.L.U32 UR19, UR16, 0x6, URZ ;  /* 0x0000000610137899 */ /* 0x000fe400080006ff */
[----:B------:R-:W-:Y:S02]  /*5c10*/  USHF.L.U32 UR18, UR20, 0x7, URZ ;  /* 0x0000000714127899 */ /* 0x000fe400080006ff */
[----:B----4-:R-:W-:Y:S07]  /*5c20*/  UIMAD.WIDE.U32 UR6, UR14, UR8, URZ ;  /* 0x000000080e0672a5 */ /* 0x010fee000f8e00ff */
[----:B------:R-:W-:Y:S01]  /*5c30*/  @!UP2 UMOV UR4, UR7 ;  /* 0x000000070004ac82 */ /* 0x000fe20008000000 */
[----:B---3--:R-:W-:Y:S02]  /*5c40*/  @!UP2 UISETP.NE.AND UP0, UPT, UR5, 0x1, UPT ;  /* 0x000000010500a88c */ /* 0x008fe4000bf05270 */
[----:B------:R-:W-:Y:S02]  /*5c50*/  @!UP2 USHF.R.U32.HI UR4, URZ, UR9, UR4 ;  /* 0x00000009ff04a299 */ /* 0x000fe40008011604 */
[----:B------:R-:W-:Y:S02]  /*5c60*/  UIMAD.WIDE.U32 UR6, UR13, UR11, URZ ;  /* 0x0000000b0d0672a5 */ /* 0x000fe4000f8e00ff */
[----:B------:R-:W-:Y:S02]  /*5c70*/  @!UP2 USEL UR8, UR14, UR4, !UP0 ;  /* 0x000000040e08a287 */ /* 0x000fe4000c000000 */
[----:B------:R-:W-:Y:S03]  /*5c80*/  @!UP2 UISETP.NE.AND UP0, UPT, UR10, 0x1, UPT ;  /* 0x000000010a00a88c */ /* 0x000fe6000bf05270 */
[----:B------:R-:W-:Y:S02]  /*5c90*/  @!UP2 UMOV UR6, UR7 ;  /* 0x000000070006ac82 */ /* 0x000fe40008000000 */
[----:B------:R-:W3:Y:S02]  /*5ca0*/  @!UP2 LDCU UR4, c[0x0][0xb20] ;  /* 0x00016400ff04a7ac */ /* 0x000ee40008000800 */
[----:B---3--:R-:W-:Y:S04]  /*5cb0*/  @!UP2 USHF.R.U32.HI UR6, URZ, UR4, UR6 ;  /* 0x00000004ff06a299 */ /* 0x008fe80008011606 */
[----:B------:R-:W-:Y:S04]  /*5cc0*/  @!UP2 USEL UR6, UR13, UR6, !UP0 ;  /* 0x000000060d06a287 */ /* 0x000fe8000c000000 */
[----:B------:R-:W-:Y:S02]  /*5cd0*/  @!UP2 UIADD3 UR4, UPT, UPT, -UR8, UR6, URZ ;  /* 0x000000060804a290 */ /* 0x000fe4000fffe1ff */
[----:B------:R-:W-:Y:S02]  /*5ce0*/  @!UP2 UIADD3 UR6, UPT, UPT, UR8, -UR6, URZ ;  /* 0x800000060806a290 */ /* 0x000fe4000fffe0ff */
[----:B------:R-:W-:Y:S02]  /*5cf0*/  @!UP2 UIMAD UR14, UR4, UR5, UR14 ;  /* 0x00000005040ea2a4 */ /* 0x000fe4000f8e020e */
[----:B------:R-:W-:Y:S01]  /*5d00*/  @!UP2 UIMAD UR13, UR6, UR10, UR13 ;  /* 0x0000000a060da2a4 */ /* 0x000fe2000f8e020d */
[----:B------:R-:W-:Y:S11]  /*5d10*/  BRA.U UP3, `(.L_x_108) ;  /* 0x0000000103107547 */ /* 0x000ff6000b800000 */
[----:B--2---:R-:W-:Y:S04]  /*5d20*/  MOV R0, UR38 ;  /* 0x0000002600007c02 */ /* 0x004fe80008000f00 */
[----:B------:R-:W-:Y:S04]  /*5d30*/  SHF.L.U32 R11, R0, 0x1f, RZ ;  /* 0x0000001f000b7819 */ /* 0x000fe800000006ff */
[----:B------:R-:W2:Y:S02]  /*5d40*/  SYNCS.PHASECHK.TRANS64.TRYWAIT P2, [UR21+0x248], R11 ;  /* 0x0002480bff0075a7 */ /* 0x000ea40008041115 */
[----:B--2---:R-:W-:Y:S05]  /*5d50*/  @!P2 BRA `(.L_x_109) ;  /* 0x0000004000f0a947 */ /* 0x004fea0003800000 */
.L_x_108:
[----:B------:R-:W-:Y:S05]  /*5d60*/  @!P1 BRA `(.L_x_110) ;  /* 0x0000000000309947 */ /* 0x000fea0003800000 */
[----:B------:R-:W-:Y:S01]  /*5d70*/  ISETP.NE.U32.AND P1, PT, R2, RZ, PT ;  /* 0x000000ff0200720c */ /* 0x000fe20003f25070 */
[----:B------:R-:W3:Y:S01]  /*5d80*/  LDCU.64 UR4, c[0x0][0x358] ;  /* 0x00006b00ff0477ac */ /* 0x000ee20008000a00 */
[----:B------:R-:W-:Y:S02]  /*5d90*/  IMAD.MOV.U32 R88, RZ, RZ, 0x1 ;  /* 0x00000001ff587424 */ /* 0x000fe400078e00ff */
[----:B------:R-:W-:Y:S11]  /*5da0*/  ISETP.NE.AND.EX P1, PT, R3, RZ, PT, P1 ;  /* 0x000000ff0300720c */ /* 0x000ff60003f25310 */
[----:B------:R-:W-:Y:S02]  /*5db0*/  @!UPT UIADD3 URZ, UPT, UPT, URZ, URZ, URZ ;  /* 0x000000fffffff290 */ /* 0x000fe4000fffe0ff */
[----:B--2---:R-:W2:Y:S01]  /*5dc0*/  @P1 LDC.64 R10, c[0x0][0x888] ;  /* 0x00022200ff0a1b82 */ /* 0x004ea20000000a00 */
[----:B------:R-:W-:Y:S04]  /*5dd0*/  @P1 IMAD R0, R4, UR36, RZ ;  /* 0x0000002404001c24 */ /* 0x000fe8000f8e02ff */
[----:B--2---:R-:W-:Y:S04]  /*5de0*/  @P1 IMAD.WIDE R10, R0, 0x4, R10 ;  /* 0x00000004000a1825 */ /* 0x004fe800078e020a */
[----:B------:R-:W-:Y:S01]  /*5df0*/  HFMA2 R0, -RZ, RZ, 0, 5.9604644775390625e-08 ;  /* 0x00000001ff007431 */ /* 0x000fe200000001ff */
[----:B---3-5:R3:W5:Y:S04]  /*5e00*/  @P1 LDG.E R41, desc[UR4][R10.64] ;  /* 0x000000040a291981 */ /* 0x028768000c1e1900 */
[----:B------:R-:W-:Y:S01]  /*5e10*/  @!P1 PRMT R88, R0, 0x7610, R88 ;  /* 0x0000761000589816 */ /* 0x000fe20000000058 */
[----:B---3--:R-:W4:Y:S06]  /*5e20*/  @!P1 LDC R41, c[0x0][0x880] ;  /* 0x00022000ff299b82 */ /* 0x008f2c0000000800 */
.L_x_110:
[----:B----45:R-:W-:Y:S01]  /*5e30*/  @!P0 FSETP.EQ.AND P1, PT, R41, RZ, PT ;  /* 0x000000ff2900820b */ /* 0x030fe20003f22000 */
[----:B------:R-:W-:Y:S01]  /*5e40*/  @!UPT UIADD3 URZ, UPT, UPT, URZ, URZ, URZ ;  /* 0x000000fffffff290 */ /* 0x000fe2000fffe0ff */
[----:B------:R-:W-:Y:S11]  /*5e50*/  @!P0 BRA `(.L_x_111) ;  /* 0x0000000000188947 */ /* 0x000ff60003800000 */
[----:B------:R-:W-:Y:S02]  /*5e60*/  LOP3.LUT P0, RZ, R88, 0xff, RZ, 0xc0, !PT ;  /* 0x000000ff58ff7812 */ /* 0x000fe4000780c0ff */
[----:B------:R-:W-:Y:S04]  /*5e70*/  ISETP.NE.U32.AND P1, PT, R2, RZ, PT ;  /* 0x000000ff0200720c */ /* 0x000fe80003f25070 */
[----:B------:R-:W-:Y:S04]  /*5e80*/  ISETP.NE.AND.EX P1, PT, R3, RZ, PT, P1 ;  /* 0x000000ff0300720c */ /* 0x000fe80003f25310 */
[----:B------:R-:W-:Y:S03]  /*5e90*/  PLOP3.LUT P1, PT, P1, PT, PT, 0x8, 0x80 ;  /* 0x000000000080781c */ /* 0x000fe60000f2e170 */
[----:B------:R-:W-:Y:S11]  /*5ea0*/  @P0 FSETP.EQ.AND P1, PT, R41, RZ, PT ;  /* 0x000000ff2900020b */ /* 0x000ff60003f22000 */
[----:B------:R-:W-:Y:S02]  /*5eb0*/  @!UPT UIADD3 URZ, UPT, UPT, URZ, URZ, URZ ;  /* 0x000000fffffff290 */ /* 0x000fe4000fffe0ff */
.L_x_111:
[----:B------:R-:W3:Y:S01]  /*5ec0*/  SYNCS.PHASECHK.TRANS64.TRYWAIT P2, [UR21+0x230], R9 ;  /* 0x00023009ff0075a7 */ /* 0x000ee20008041115 */
[----:B------:R-:W-:Y:S04]  /*5ed0*/  ELECT P0, URZ, PT ;  /* 0x0000000000ff782f */ /* 0x000fe80003800000 */
[----:B------:R-:W-:Y:S11]  /*5ee0*/  PLOP3.LUT P1, PT, P1, P0, PT, 0xf2, 0x2f ;  /* 0x00000000002f781c */ /* 0x000ff60000f21e72 */
[----:B------:R-:W-:Y:S02]  /*5ef0*/  @!UPT UIADD3 URZ, UPT, UPT, URZ, URZ, URZ ;  /* 0x000000fffffff290 */ /* 0x000fe4000fffe0ff */
[----:B------:R-:W-:Y:S05]  /*5f00*/  @!P1 IADD3 R8, P0, PT, R16, 0x580, RZ ;  /* 0x0000058010089810 */ /* 0x000fea0007f1e0ff */
[----:B------:R-:W-:Y:S01]  /*5f10*/  @!P1 IMAD.X R6, RZ, RZ, R17, P0 ;  /* 0x000000ffff069224 */ /* 0x000fe200000e0611 */
[----:B---3--:R-:W-:Y:S07]  /*5f20*/  @!P2 BRA `(.L_x_112) ;  /* 0x000000400094a947 */ /* 0x008fee0003800000 */
.L_x_233:
[----:B------:R-:W-:Y:S01]  /*5f30*/  @!P1 R2UR UR5, R8 ;  /* 0x00000000080592ca */ /* 0x000fe200000e0000 */
[----:B------:R-:W-:Y:S01]  /*5f40*/  VOTEU.ALL UP0, P1 ;  /* 0x0000000000ff7886 */ /* 0x000fe20000800000 */
[----:B------:R-:W-:Y:S01]  /*5f50*/  @!P1 R2UR UR4, R6 ;  /* 0x00000000060492ca */ /* 0x000fe200000e0000 */
[----:B--2---:R-:W-:Y:S01]  /*5f60*/  @!P1 IMAD.MOV.U32 R0, RZ, RZ, 0x1000 ;  /* 0x00001000ff009424 */ /* 0x004fe200078e00ff */
[----:B------:R-:W-:Y:S01]  /*5f70*/  UMOV UR6, 0x0 ;  /* 0x0000000000067882 */ /* 0x000fe20000000000 */
[----:B------:R-:W-:Y:S01]  /*5f80*/  UMOV UR7, 0x10000000 ;  /* 0x1000000000077882 */ /* 0x000fe20000000000 */
[----:B------:R-:W-:Y:S01]  /*5f90*/  @!UP0 UIADD3 UR16, UPT, UPT, UR21, 0x400, URZ ;  /* 0x0000040015108890 */ /* 0x000fe2000fffe0ff */
[----:B------:R-:W-:Y:S01]  /*5fa0*/  VIADD R14, R14, 0x1 ;  /* 0x000000010e0e7836 */ /* 0x000fe20000000000 */
[----:B------:R-:W-:Y:S01]  /*5fb0*/  VOTEU.ALL UP0, P1 ;  /* 0x0000000000ff7886 */ /* 0x000fe20000800000 */
[----:B------:R-:W-:Y:S04]  /*5fc0*/  UMOV UR20, UR36 ;  /* 0x0000002400147c82 */ /* 0x000fe80008000000 */
[----:B------:R-:W-:Y:S02]  /*5fd0*/  IMAD.U32 R10, RZ, RZ, UR5 ;  /* 0x00000005ff0a7e24 */ /* 0x000fe4000f8e00ff */
[----:B------:R-:W-:Y:S03]  /*5fe0*/  IMAD.U32 R11, RZ, RZ, UR4 ;  /* 0x00000004ff0b7e24 */ /* 0x000fe6000f8e00ff */
[----:B------:R-:W-:Y:S02]  /*5ff0*/  @!P1 R2UR UR4, R10 ;  /* 0x000000000a0492ca */ /* 0x000fe400000e0000 */
[----:B------:R-:W-:Y:S11]  /*6000*/  @!P1 R2UR UR5, R11 ;  /* 0x000000000b0592ca */ /* 0x000ff600000e0000 */
[----:B------:R-:W-:Y:S02]  /*6010*/  @!UPT UIADD3 URZ, UPT, UPT, URZ, URZ, URZ ;  /* 0x000000fffffff290 */ /* 0x000fe4000fffe0ff */
[----:B------:R2:W-:Y:S01]  /*6020*/  @!UP0 UTMALDG.3D [UR16], [UR4], desc[UR6] ;  /* 0x00000610040085b4 */ /* 0x0005e20008011000 */
[----:B------:R2:W-:Y:S01]  /*6030*/  @!P1 SYNCS.ARRIVE.TRANS64.RED.A0TR RZ, [UR21+0x220], R0 ;  /* 0x00022000ffff99a7 */ /* 0x0005e20008300415 */
[----:B------:R-:W-:Y:S01]  /*6040*/  SYNCS.ARRIVE.TRANS64.RED.A1T0 RZ, [UR34], RZ ;  /* 0x000000ffffff79a7 */ /* 0x000fe20008100422 */
[----:B------:R-:W3:Y:S02]  /*6050*/  SYNCS.PHASECHK.TRANS64.TRYWAIT P0, [UR21+0x238], R9 ;  /* 0x00023809ff0075a7 */ /* 0x000ee40008001115 */
[----:B--23--:R-:W-:Y:S05]  /*6060*/  @!P0 BRA `(.L_x_113) ;  /* 0x00000040005c8947 */ /* 0x00cfea0003800000 */
.L_x_235:
[----:B------:R-:W-:Y:S01]  /*6070*/  @!P1 IADD3 R6, P0, PT, R16, 0x580, RZ ;  /* 0x0000058010069810 */ /* 0x000fe20007f1e0ff */
[----:B------:R-:W-:Y:S01]  /*6080*/  VOTEU.ALL UP0, P1 ;  /* 0x0000000000ff7886 */ /* 0x000fe20000800000 */
[----:B------:R-:W-:Y:S01]  /*6090*/  UMOV UR6, 0x0 ;  /* 0x0000000000067882 */ /* 0x000fe20000000000 */
[----:B------:R-:W-:Y:S01]  /*60a0*/  UMOV UR7, 0x10000000 ;  /* 0x1000000000077882 */ /* 0x000fe20000000000 */
[----:B------:R-:W-:Y:S01]  /*60b0*/  @!P1 R2UR UR5, R6 ;  /* 0x00000000060592ca */ /* 0x000fe200000e0000 */
[----:B--2---:R-:W-:Y:S01]  /*60c0*/  @!P1 IMAD.X R0, RZ, RZ, R17, P0 ;  /* 0x000000ffff009224 */ /* 0x004fe200000e0611 */
[----:B------:R-:W-:Y:S01]  /*60d0*/  @!UP0 UIADD3 UR10, UPT, UPT, UR18, 0x40, URZ ;  /* 0x00000040120a8890 */ /* 0x000fe2000fffe0ff */
[----:B------:R-:W-:Y:S01]  /*60e0*/  ISETP.NE.AND P0, PT, R14, 0x2, PT ;  /* 0x000000020e00780c */ /* 0x000fe20003f05270 */
[----:B------:R-:W-:Y:S01]  /*60f0*/  @!UP0 UIADD3 UR8, UPT, UPT, UR21, 0x1400, URZ ;  /* 0x0000140015088890 */ /* 0x000fe2000fffe0ff */
[----:B------:R-:W-:Y:S01]  /*6100*/  LOP3.LUT R15, R15, 0x1, RZ, 0x3c, !PT ;  /* 0x000000010f0f7812 */ /* 0x000fe200078e3cff */
[----:B------:R-:W-:Y:S01]  /*6110*/  @!UP0 UIADD3 UR9, UPT, UPT, UR21, 0x228, URZ ;  /* 0x0000022815098890 */ /* 0x000fe2000fffe0ff */
[----:B------:R-:W-:Y:S01]  /*6120*/  @!P1 R2UR UR4, R0 ;  /* 0x00000000000492ca */ /* 0x000fe200000e0000 */
[----:B------:R-:W-:Y:S01]  /*6130*/  VOTEU.ALL UP0, P1 ;  /* 0x0000000000ff7886 */ /* 0x000fe20000800000 */
[----:B------:R-:W-:Y:S01]  /*6140*/  UMOV UR11, UR19 ;  /* 0x00000013000b7c82 */ /* 0x000fe20008000000 */
[----:B------:R-:W-:Y:S01]  /*6150*/  UMOV UR12, UR36 ;  /* 0x00000024000c7c82 */ /* 0x000fe20008000000 */
[----:B------:R-:W-:Y:S01]  /*6160*/  SEL R0, RZ, 0x1, P0 ;  /* 0x00000001ff007807 */ /* 0x000fe20000000000 */
[----:B------:R-:W-:Y:S01]  /*6170*/  UIADD3 UR20, UPT, UPT, UR13, UR60, URZ ;  /* 0x0000003c0d147290 */ /* 0x000fe2000fffe0ff */
[----:B------:R-:W-:Y:S01]  /*6180*/  IMAD.U32 R8, RZ, RZ, UR5 ;  /* 0x00000005ff087e24 */ /* 0x000fe2000f8e00ff */
[----:B------:R-:W-:Y:S01]  /*6190*/  SEL R14, R14, RZ, P0 ;  /* 0x000000ff0e0e7207 */ /* 0x000fe20000000000 */
[----:B------:R-:W-:Y:S01]  /*61a0*/  UIADD3 UR16, UPT, UPT, UR14, UR59, URZ ;  /* 0x0000003b0e107290 */ /* 0x000fe2000fffe0ff */
[----:B------:R-:W-:Y:S01]  /*61b0*/  LOP3.LUT R13, R13, R0, RZ, 0x3c, !PT ;  /* 0x000000000d0d7212 */ /* 0x000fe200078e3cff */
[----:B------:R-:W-:Y:S01]  /*61c0*/  UPLOP3.LUT UP3, UPT, UPT, UPT, UPT, 0x80, 0x8 ;  /* 0x000000000008789c */ /* 0x000fe20003f6f070 */
[----:B------:R-:W-:Y:S02]  /*61d0*/  UMOV UR36, UR26 ;  /* 0x0000001a00247c82 */ /* 0x000fe40008000000 */
[----:B------:R-:W-:Y:S01]  /*61e0*/  IMAD.U32 R9, RZ, RZ, UR4 ;  /* 0x00000004ff097e24 */ /* 0x000fe2000f8e00ff */
[----:B------:R-:W-:Y:S04]  /*61f0*/  @!P1 R2UR UR4, R8 ;  /* 0x00000000080492ca */ /* 0x000fe800000e0000 */
[----:B------:R-:W-:Y:S11]  /*6200*/  @!P1 R2UR UR5, R9 ;  /* 0x00000000090592ca */ /* 0x000ff600000e0000 */
[----:B------:R-:W-:Y:S02]  /*6210*/  @!UPT UIADD3 URZ, UPT, UPT, URZ, URZ, URZ ;  /* 0x000000fffffff290 */ /* 0x000fe4000fffe0ff */
[----:B------:R2:W-:Y:S01]  /*6220*/  @!UP0 UTMALDG.3D [UR8], [UR4], desc[UR6] ;  /* 0x00000608040085b4 */ /* 0x0005e20008011000 */
[----:B------:R2:W-:Y:S01]  /*6230*/  @!P1 SYNCS.ARRIVE.TRANS64.RED.A0TR RZ, [UR21+0x228], R7 ;  /* 0x00022807ffff99a7 */ /* 0x0005e20008300415 */
[----:B------:R-:W-:Y:S01]  /*6240*/  SYNCS.ARRIVE.TRANS64.RED.A1T0 RZ, [UR33], RZ ;  /* 0x000000ffffff79a7 */ /* 0x000fe20008100421 */
[----:B------:R-:W-:Y:S05]  /*6250*/  BRA.U UP1, `(.L_x_114) ;  /* 0xfffffff5012c7547 */ /* 0x000fea000b83ffff */
[----:B------:R-:W-:-:S04]  /*6260*/  SHF.L.U32 R3, R15, 0x1f, RZ ;  /* 0x0000001f0f037819 */ /* 0x000fc800000006ff */
[----:B------:R-:W3:Y:S02]  /*6270*/  SYNCS.PHASECHK.TRANS64.TRYWAIT P0, [UR21+0x230], R3 ;  /* 0x00023003ff0075a7 */ /* 0x000ee40008001115 */
[----:B---3--:R-:W-:Y:S05]  /*6280*/  @!P0 BRA `(.L_x_115) ;  /* 0x0000003c00ec8947 */ /* 0x008fea0003800000 */
.L_x_237:
[----:B---3--:R-:W-:-:S07]  /*6290*/  MOV R0, UR21 ;  /* 0x0000001500007c02 */ /* 0x008fce0008000f00 */
.L_x_116:
[----:B---3--:R-:W-:-:S04]  /*62a0*/  SHF.L.U32 R3, R15, 0x1f, RZ ;  /* 0x0000001f0f037819 */ /* 0x008fc800000006ff */
[----:B------:R3:W4:Y:S03]  /*62b0*/  SYNCS.PHASECHK.TRANS64.TRYWAIT P0, [R0+URZ+0x238], R3 ;  /* 0x00023803000075a7 */ /* 0x00072600080011ff */
[----:B----4-:R-:W-:Y:S05]  /*62c0*/  @!P0 NANOSLEEP.SYNCS 0x989680 ;  /* 0x009896800000895d */ /* 0x010fea0003900000 */
[----:B------:R-:W4:Y:S02]  /*62d0*/  @!P0 SYNCS.PHASECHK.TRANS64 P0, [R0+URZ+0x238], R3 ;  /* 0x00023803000085a7 */ /* 0x000f2400080010ff */
[----:B-12-4-:R-:W-:Y:S05]  /*62e0*/  @P0 EXIT ;  /* 0x000000000000094d */ /* 0x016fea0003800000 */
[----:B------:R-:W-:Y:S05]  /*62f0*/  BRA `(.L_x_116) ;  /* 0xfffffffc00e87947 */ /* 0x000fea000383ffff */
.L_x_105:
[----:B------:R-:W-:-:S06]  /*6300*/  UISETP.GE.AND UP0, UPT, UR21, 0x4, UPT ;  /* 0x000000041500788c */ /* 0x000fcc000bf06270 */
[----:B------:R-:W-:-:S13]  /*6310*/  PLOP3.LUT P0, PT, PT, PT, UP0, 0x80, 0x8 ;  /* 0x000000000008781c */ /* 0x000fda0003f0f008 */
[----:B------:R-:W-:Y:S05]  /*6320*/  @!P0 EXIT ;  /* 0x000000000000894d */ /* 0x000fea0003800000 */
[----:B------:R-:W1:Y:S08]  /*6330*/  S2UR UR4, SR_CgaCtaId ;  /* 0x00000000000479c3 */ /* 0x000e700000008800 */
[----:B------:R-:W-:Y:S01]  /*6340*/  BAR.SYNC.DEFER_BLOCKING 0x6, 0xa0 ;  /* 0x0182800000007b1d */ /* 0x000fe20000010000 */
[C---:B------:R-:W-:Y:S01]  /*6350*/  IMAD.SHL.U32 R6, R96.reuse, 0x40, RZ ;  /* 0x0000004060067824 */ /* 0x040fe200078e00ff */
[C---:B------:R-:W-:Y:S01]  /*6360*/  LOP3.LUT R98, R96.reuse, 0x60, RZ, 0xc0, !PT ;  /* 0x0000006060627812 */ /* 0x040fe200078ec0ff */
[C---:B------:R-:W-:Y:S01]  /*6370*/  IMAD.SHL.U32 R71, R96.reuse, 0x20, RZ ;  /* 0x0000002060477824 */ /* 0x040fe200078e00ff */
[----:B------:R-:W-:Y:S01]  /*6380*/  CS2R R94, SRZ ;  /* 0x00000000005e7805 */ /* 0x000fe2000001ff00 */
[----:B------:R-:W-:Y:S01]  /*6390*/  IMAD.SHL.U32 R5, R96, 0x2, RZ ;  /* 0x0000000260057824 */ /* 0x000fe200078e00ff */
[----:B------:R-:W-:-:S02]  /*63a0*/  UMOV UR44, 0x400 ;  /* 0x00000400002c7882 */ /* 0x000fc40000000000 */
[----:B------:R-:W2:Y:S01]  /*63b0*/  LDC.64 R84, c[0x0][0x888] ;  /* 0x00022200ff547b82 */ /* 0x000ea20000000a00 */
[----:B------:R-:W-:Y:S01]  /*63c0*/  LOP3.LUT R4, R6, 0x180, RZ, 0xc0, !PT ;  /* 0x0000018006047812 */ /* 0x000fe200078ec0ff */
[----:B------:R-:W-:Y:S01]  /*63d0*/  IMAD.U32 R37, R96, 0x10000, RZ ;  /* 0x0001000060257824 */ /* 0x000fe200078e00ff */
[----:B------:R-:W-:Y:S01]  /*63e0*/  LOP3.LUT R71, R71, 0xc00, RZ, 0xc0, !PT ;  /* 0x00000c0047477812 */ /* 0x000fe200078ec0ff */
[----:B------:R-:W-:Y:S01]  /*63f0*/  IMAD.MOV.U32 R36, RZ, RZ, RZ ;  /* 0x000000ffff247224 */ /* 0x000fe200078e00ff */
[----:B------:R-:W-:Y:S01]  /*6400*/  LOP3.LUT R5, R4, 0x20, R5, 0xf8, !PT ;  /* 0x0000002004057812 */ /* 0x000fe200078ef805 */
[C---:B------:R-:W-:Y:S01]  /*6410*/  IMAD.SHL.U32 R4, R96.reuse, 0x8, RZ ;  /* 0x0000000860047824 */ /* 0x040fe200078e00ff */
[----:B------:R-:W-:Y:S01]  /*6420*/  LOP3.LUT R71, R71, 0x40, R6, 0xf8, !PT ;  /* 0x0000004047477812 */ /* 0x000fe200078ef806 */
[----:B------:R-:W3:Y:S01]  /*6430*/  LDC.64 R86, c[0x0][0x890] ;  /* 0x00022400ff567b82 */ /* 0x000ee20000000a00 */
[----:B------:R-:W-:Y:S01]  /*6440*/  LOP3.LUT R37, R37, 0x600000, RZ, 0xc0, !PT ;  /* 0x0060000025257812 */ /* 0x000fe200078ec0ff */
[----:B------:R-:W-:Y:S01]  /*6450*/  IMAD.MOV.U32 R90, RZ, RZ, RZ ;  /* 0x000000ffff5a7224 */ /* 0x000fe200078e00ff */
[----:B------:R-:W-:-:S02]  /*6460*/  LOP3.LUT R96, R96, 0x2, RZ, 0xc0, !PT ;  /* 0x0000000260607812 */ /* 0x000fc400078ec0ff */
[----:B------:R-:W-:Y:S02]  /*6470*/  CS2R R92, SRZ ;  /* 0x00000000005c7805 */ /* 0x000fe4000001ff00 */
[----:B------:R-:W-:Y:S01]  /*6480*/  LOP3.LUT R4, R5, 0x30, R4, 0x78, !PT ;  /* 0x0000003005047812 */ /* 0x000fe200078e7804 */
[----:B------:R-:W4:Y:S01]  /*6490*/  LDCU UR57, c[0x0][0x370] ;  /* 0x00006e00ff3977ac */ /* 0x000f220008000800 */
[----:B------:R-:W-:Y:S01]  /*64a0*/  LOP3.LUT R71, R71, 0x200, R6, 0xf8, !PT ;  /* 0x0000020047477812 */ /* 0x000fe200078ef806 */
[----:B------:R-:W2:Y:S01]  /*64b0*/  LDC.64 R82, c[0x0][0x8b0] ;  /* 0x00022c00ff527b82 */ /* 0x000ea20000000a00 */
[----:B------:R-:W-:Y:S01]  /*64c0*/  IMAD.MOV R91, RZ, RZ, -R96 ;  /* 0x000000ffff5b7224 */ /* 0x000fe200078e0a60 */
[----:B-1----:R-:W-:Y:S01]  /*64d0*/  ULEA UR44, UR4, UR44, 0x18 ;  /* 0x0000002c042c7291 */ /* 0x002fe2000f8ec0ff */
[----:B------:R-:W-:Y:S01]  /*64e0*/  LOP3.LUT R71, R71, R4, RZ, 0xfc, !PT ;  /* 0x0000000447477212 */ /* 0x000fe200078efcff */
[----:B------:R-:W1:Y:S04]  /*64f0*/  LDCU.64 UR62, c[0x0][0x348] ;  /* 0x00006900ff3e77ac */ /* 0x000e680008000a00 */
[----:B------:R-:W1:Y:S01]  /*6500*/  LDC.64 R80, c[0x0][0x8a8] ;  /* 0x00022a00ff507b82 */ /* 0x000e620000000a00 */
[----:B------:R-:W-:-:S02]  /*6510*/  UIADD3 UR4, UPT, UPT, UR44, 0x2400, URZ ;  /* 0x000024002c047890 */ /* 0x000fc4000fffe0ff */
[----:B------:R-:W4:Y:S01]  /*6520*/  LDS R0, [UR44+0x300] ;  /* 0x0003002cff007984 */ /* 0x000f220008000800 */
[----:B------:R-:W1:Y:S03]  /*6530*/  LDCU UR43, c[0x0][0xb0c] ;  /* 0x00016180ff2b77ac */ /* 0x000e660008000800 */
[----:B------:R-:W-:Y:S01]  /*6540*/  IMAD.U32 R97, RZ, RZ, UR4 ;  /* 0x00000004ff617e24 */ /* 0x000fe2000f8e00ff */
[----:B------:R-:W1:Y:S01]  /*6550*/  LDCU UR39, c[0x0][0xb30] ;  /* 0x00016600ff2777ac */ /* 0x000e620008000800 */
[----:B------:R-:W1:Y:S01]  /*6560*/  LDCU.64 UR46, c[0x0][0x888] ;  /* 0x00011100ff2e77ac */ /* 0x000e620008000a00 */
[----:B------:R-:W1:Y:S01]  /*6570*/  LDCU.64 UR40, c[0x0][0xb28] ;  /* 0x00016500ff2877ac */ /* 0x000e620008000a00 */
[----:B------:R-:W1:Y:S01]  /*6580*/  LDCU.128 UR52, c[0x0][0xb10] ;  /* 0x00016200ff3477ac */ /* 0x000e620008000c00 */
[----:B------:R-:W1:Y:S01]  /*6590*/  LDCU UR56, c[0x0][0x374] ;  /* 0x00006e80ff3877ac */ /* 0x000e620008000800 */
[----:B------:R-:W-:Y:S01]  /*65a0*/  UIADD3 UR61, UPT, UPT, UR44, 0x400, URZ ;  /* 0x000004002c3d7890 */ /* 0x000fe2000fffe0ff */
[----:B--234-:R-:W-:-:S11]  /*65b0*/  IMAD.IADD R37, R0, 0x1, R37 ;  /* 0x0000000100257824 */ /* 0x01cfd600078e0225 */
.L_x_142:
[C---:B------:R-:W-:Y:S02]  /*65c0*/  LEA R3, R90.reuse, UR44, 0x3 ;  /* 0x0000002c5a037c11 */ /* 0x040fe4000f8e18ff */
[----:B------:R-:W-:Y:S02]  /*65d0*/  SHF.L.U32 R0, R93, 0x1f, RZ ;  /* 0x0000001f5d007819 */ /* 0x000fe400000006ff */
[----:B------:R-:W-:Y:S02]  /*65e0*/  LEA R5, R90, UR44, 0x4 ;  /* 0x0000002c5a057c11 */ /* 0x000fe4000f8e20ff */
[----:B------:R-:W2:Y:S02]  /*65f0*/  SYNCS.PHASECHK.TRANS64.TRYWAIT P0, [R3+URZ+0x250], R0 ;  /* 0x00025000030075a7 */ /* 0x000ea400080011ff */
[----:B-12---:R-:W-:Y:S05]  /*6600*/  @!P0 BRA `(.L_x_117) ;  /* 0x0000003c00248947 */ /* 0x006fea0003800000 */
.L_x_238:
[----:B------:R-:W3:Y:S01]  /*6610*/  LDS.128 R4, [R5+0x2e0] ;  /* 0x0002e00005047984 */ /* 0x000ee20000000c00 */
[----:B------:R-:W-:Y:S01]  /*6620*/  UISETP.GE.AND UP0, UPT, UR42, 0x1, UPT ;  /* 0x000000012a00788c */ /* 0x000fe2000bf06270 */
[----:B------:R-:W-:Y:S01]  /*6630*/  @!PT LDS RZ, [RZ] ;  /* 0x00000000fffff984 */ /* 0x000fe20000000800 */
[----:B------:R-:W-:Y:S01]  /*6640*/  @!PT LDS RZ, [RZ] ;  /* 0x00000000fffff984 */ /* 0x000fe20000000800 */
[----:B------:R-:W-:Y:S01]  /*6650*/  @!PT LDS RZ, [RZ] ;  /* 0x00000000fffff984 */ /* 0x000fe20000000800 */
[----:B------:R-:W-:Y:S01]  /*6660*/  @!PT LDS RZ, [RZ] ;  /* 0x00000000fffff984 */ /* 0x000fe20000000800 */
[----:B------:R4:W-:Y:S06]  /*6670*/  MEMBAR.ALL.CTA ;  /* 0x0000000000007992 */ /* 0x0009ec0000008000 */
[----:B----4-:R-:W4:Y:S01]  /*6680*/  FENCE.VIEW.ASYNC.S ;  /* 0x00000000000073c6 */ /* 0x010f220000000000 */
[----:B---3--:R-:W-:Y:S11]  /*6690*/  LOP3.LUT P0, RZ, R6, 0x1, RZ, 0xc0, !PT ;  /* 0x0000000106ff7812 */ /* 0x008ff6000780c0ff */
[----:B------:R-:W-:Y:S02]  /*66a0*/  @!UPT UIADD3 URZ, UPT, UPT, URZ, URZ, URZ ;  /* 0x000000fffffff290 */ /* 0x000fe4000fffe0ff */
[----:B----4-:R-:W-:Y:S01]  /*66b0*/  VOTEU.ANY UP1, P0 ;  /* 0x0000000000ff7886 */ /* 0x010fe20000020100 */
[----:B------:R-:W-:Y:S01]  /*66c0*/  PLOP3.LUT P0, PT, PT, PT, UP1, 0x80, 0x8 ;  /* 0x000000000008781c */ /* 0x000fe20003f0f018 */
[----:B------:R-:W-:Y:S11]  /*66d0*/  UP2UR UR45, UPR, URZ, 0x2 ;  /* 0x00000002ff2d7883 */ /* 0x000ff60008000000 */
[----:B------:R-:W-:Y:S01]  /*66e0*/  @!UPT UIADD3 URZ, UPT, UPT, URZ, URZ, URZ ;  /* 0x000000fffffff290 */ /* 0x000fe2000fffe0ff */
[----:B--2---:R-:W-:Y:S02]  /*66f0*/  @P0 SHF.R.U32.HI R0, RZ, 0x10, R5 ;  /* 0x00000010ff000819 */ /* 0x004fe40000011605 */
        /* <DEDUP_REMOVED lines=12> */
[----:B------:R-:W3:Y:S01]  /*67c0*/  LDCU UR12, c[0x0][0xb20] ;  /* 0x00016400ff0c77ac */ /* 0x000ee20008000800 */
[----:B-1----:R-:W-:Y:S02]  /*67d0*/  UIMAD.WIDE.U32 UR4, UR56, UR55, URZ ;  /* 0x00000037380472a5 */ /* 0x002fe4000f8e00ff */
[----:B------:R-:W-:Y:S02]  /*67e0*/  UIMAD.WIDE.U32 UR6, UR57, UR52, URZ ;  /* 0x00000034390672a5 */ /* 0x000fe4000f8e00ff */
[----:B------:R-:W-:Y:S02]  /*67f0*/  UISETP.NE.AND UP0, UPT, UR54, 0x1, UPT ;  /* 0x000000013600788c */ /* 0x000fe4000bf05270 */
[----:B------:R-:W-:Y:S02]  /*6800*/  UIMAD.WIDE.U32 UR8, UR37, UR55, URZ ;  /* 0x00000037250872a5 */ /* 0x000fe4000f8e00ff */
[----:B------:R-:W-:Y:S02]  /*6810*/  UIMAD.WIDE.U32 UR10, UR38, UR52, URZ ;  /* 0x00000034260a72a5 */ /* 0x000fe4000f8e00ff */
[----:B------:R-:W-:Y:S02]  /*6820*/  UISETP.NE.AND UP1, UPT, UR43, 0x1, UPT ;  /* 0x000000012b00788c */ /* 0x000fe4000bf25270 */
[----:B------:R-:W-:Y:S01]  /*6830*/  UISETP.NE.AND UP2, UPT, UR42, 0x1, UPT ;  /* 0x000000012a00788c */ /* 0x000fe2000bf45270 */
[----:B------:R-:W-:Y:S02]  /*6840*/  UMOV UR4, UR5 ;  /* 0x0000000500047c82 */ /* 0x000fe40008000000 */
[----:B---3--:R-:W-:Y:S03]  /*6850*/  USHF.R.U32.HI UR5, URZ, UR12, UR4 ;  /* 0x0000000cff057299 */ /* 0x008fe60008011604 */
[----:B------:R-:W-:Y:S02]  /*6860*/  UMOV UR4, UR7 ;  /* 0x0000000700047c82 */ /* 0x000fe40008000000 */
[----:B------:R-:W-:Y:S02]  /*6870*/  USHF.R.U32.HI UR7, URZ, UR53, UR4 ;  /* 0x00000035ff077299 */ /* 0x000fe40008011604 */
[----:B------:R-:W-:Y:S02]  /*6880*/  USEL UR4, UR56, UR5, !UP0 ;  /* 0x0000000538047287 */ /* 0x000fe4000c000000 */
[----:B------:R-:W-:Y:S01]  /*6890*/  USEL UR7, UR57, UR7, !UP1 ;  /* 0x0000000739077287 */ /* 0x000fe2000c800000 */
[----:B------:R-:W-:Y:S01]  /*68a0*/  UMOV UR5, UR9 ;  /* 0x0000000900057c82 */ /* 0x000fe20008000000 */
[----:B------:R-:W-:Y:S02]  /*68b0*/  UIMAD.WIDE.U32 UR8, UR4, UR40, URZ ;  /* 0x00000028040872a5 */ /* 0x000fe4000f8e00ff */
[----:B------:R-:W-:Y:S03]  /*68c0*/  USHF.R.U32.HI UR6, URZ, UR12, UR5 ;  /* 0x0000000cff067299 */ /* 0x000fe60008011605 */
[----:B------:R-:W-:Y:S01]  /*68d0*/  UMOV UR5, UR11 ;  /* 0x0000000b00057c82 */ /* 0x000fe20008000000 */
[----:B------:R-:W-:Y:S02]  /*68e0*/  UIMAD.WIDE.U32 UR10, UR7, UR40, URZ ;  /* 0x00000028070a72a5 */ /* 0x000fe4000f8e00ff */
[----:B------:R-:W-:Y:S02]  /*68f0*/  USHF.R.U32.HI UR12, URZ, UR53, UR5 ;  /* 0x00000035ff0c7299 */ /* 0x000fe40008011605 */
[----:B------:R-:W-:Y:S01]  /*6900*/  USEL UR6, UR37, UR6, !UP0 ;  /* 0x0000000625067287 */ /* 0x000fe2000c000000 */
[----:B------:R-:W-:Y:S02]  /*6910*/  UMOV UR5, UR9 ;  /* 0x0000000900057c82 */ /* 0x000fe40008000000 */
[----:B------:R-:W-:Y:S01]  /*6920*/  UMOV UR10, UR11 ;  /* 0x0000000b000a7c82 */ /* 0x000fe20008000000 */
[----:B------:R-:W-:Y:S02]  /*6930*/  @UP2 USHF.R.U32.HI UR4, URZ, UR41, UR5 ;  /* 0x00000029ff042299 */ /* 0x000fe40008011605 */
[----:B------:R-:W-:Y:S02]  /*6940*/  @UP2 USHF.R.U32.HI UR7, URZ, UR41, UR10 ;  /* 0x00000029ff072299 */ /* 0x000fe4000801160a */
[----:B------:R-:W-:Y:S02]  /*6950*/  UIMAD UR4, UR42, UR4, URZ ;  /* 0x000000042a0472a4 */ /* 0x000fe4000f8e02ff */
[----:B------:R-:W-:Y:S02]  /*6960*/  UIMAD.WIDE.U32 UR10, UR6, UR40, URZ ;  /* 0x00000028060a72a5 */ /* 0x000fe4000f8e00ff */
[----:B------:R-:W-:Y:S02]  /*6970*/  USEL UR5, UR38, UR12, !UP1 ;  /* 0x0000000c26057287 */ /* 0x000fe4000c800000 */
[----:B------:R-:W-:Y:S02]  /*6980*/  UIMAD UR8, UR42, UR7, URZ ;  /* 0x000000072a0872a4 */ /* 0x000fe4000f8e02ff */
[----:B------:R-:W-:Y:S03]  /*6990*/  UISETP.GE.AND UP0, UPT, UR6, UR4, UPT ;  /* 0x000000040600728c */ /* 0x000fe6000bf06270 */
[----:B------:R-:W-:Y:S01]  /*69a0*/  UMOV UR4, UR11 ;  /* 0x0000000b00047c82 */ /* 0x000fe20008000000 */
[----:B------:R-:W-:Y:S02]  /*69b0*/  UISETP.GE.OR UP0, UPT, UR5, UR8, UP0 ;  /* 0x000000080500728c */ /* 0x000fe40008706670 */
[----:B------:R-:W-:Y:S02]  /*69c0*/  USHF.R.U32.HI UR4, URZ, UR41, UR4 ;  /* 0x00000029ff047299 */ /* 0x000fe40008011604 */
[----:B------:R-:W-:Y:S02]  /*69d0*/  UIMAD.WIDE.U32 UR8, UR5, UR40, URZ ;  /* 0x00000028050872a5 */ /* 0x000fe4000f8e00ff */
[----:B------:R-:W-:Y:S02]  /*69e0*/  USEL UR11, UR6, UR4, !UP2 ;  /* 0x00000004060b7287 */ /* 0x000fe4000d000000 */
[----:B------:R-:W-:Y:S02]  /*69f0*/  UIADD3 UR8, UPT, UPT, -UR5, URZ, URZ ;  /* 0x000000ff05087290 */ /* 0x000fe4000fffe1ff */
[----:B------:R-:W-:Y:S01]  /*6a00*/  UIADD3 UR10, UPT, UPT, -UR11, URZ, URZ ;  /* 0x000000ff0b0a7290 */ /* 0x000fe2000fffe1ff */
[----:B------:R-:W-:Y:S01]  /*6a10*/  @!UP0 UMOV UR4, UR9 ;  /* 0x0000000900048c82 */ /* 0x000fe20008000000 */
[----:B------:R-:W-:Y:S02]  /*6a20*/  UIADD3 UR9, UPT, UPT, -UR6, URZ, URZ ;  /* 0x000000ff06097290 */ /* 0x000fe4000fffe1ff */
[----:B------:R-:W-:Y:S02]  /*6a30*/  @!UP0 USHF.R.U32.HI UR4, URZ, UR41, UR4 ;  /* 0x00000029ff048299 */ /* 0x000fe40008011604 */
[----:B------:R-:W-:Y:S02]  /*6a40*/  UIMAD UR10, UR42, UR10, UR6 ;  /* 0x0000000a2a0a72a4 */ /* 0x000fe4000f8e0206 */
[----:B------:R-:W-:Y:S04]  /*6a50*/  @!UP0 USEL UR4, UR5, UR4, !UP2 ;  /* 0x0000000405048287 */ /* 0x000fe8000d000000 */
[----:B------:R-:W-:Y:S02]  /*6a60*/  @!UP0 UIMAD UR10, UR7, UR10, UR4 ;  /* 0x0000000a070a82a4 */ /* 0x000fe4000f8e0204 */
[----:B------:R-:W-:Y:S02]  /*6a70*/  @!UP0 UIADD3 UR11, UPT, UPT, UR11, -UR4, URZ ;  /* 0x800000040b0b8290 */ /* 0x000fe4000fffe0ff */
[----:B------:R-:W-:Y:S02]  /*6a80*/  UIMAD UR7, UR43, UR8, UR38 ;  /* 0x000000082b0772a4 */ /* 0x000fe4000f8e0226 */
[----:B------:R-:W-:Y:S02]  /*6a90*/  @!UP0 UIMAD UR6, UR11, UR42, UR5 ;  /* 0x0000002a0b0682a4 */ /* 0x000fe4000f8e0205 */
[----:B------:R-:W-:Y:S01]  /*6aa0*/  UIMAD UR4, UR54, UR9, UR37 ;  /* 0x00000009360472a4 */ /* 0x000fe2000f8e0225 */
[----:B------:R-:W-:Y:S02]  /*6ab0*/  @!UP0 UMOV UR5, UR10 ;  /* 0x0000000a00058c82 */ /* 0x000fe40008000000 */
[----:B------:R-:W-:Y:S02]  /*6ac0*/  UIMAD UR38, UR5, UR43, UR7 ;  /* 0x0000002b052672a4 */ /* 0x000fe4000f8e0207 */
[----:B------:R-:W-:Y:S11]  /*6ad0*/  UIMAD UR37, UR6, UR54, UR4 ;  /* 0x00000036062572a4 */ /* 0x000ff6000f8e0204 */
[----:B------:R-:W-:Y:S01]  /*6ae0*/  @!UPT UIADD3 URZ, UPT, UPT, URZ, URZ, URZ ;  /* 0x000000fffffff290 */ /* 0x000fe2000fffe0ff */
.L_x_118:
[----:B-1----:R-:W-:Y:S01]  /*6af0*/  UISETP.NE.AND UP0, UPT, UR39, 0x1, UPT ;  /* 0x000000012700788c */ /* 0x002fe2000bf05270 */
[----:B------:R-:W-:Y:S01]  /*6b00*/  IADD3 R90, PT, PT, R90, 0x1, RZ ;  /* 0x000000015a5a7810 */ /* 0x000fe20007ffe0ff */
[----:B------:R-:W-:Y:S02]  /*6b10*/  USHF.L.U32 UR50, UR16, 0x6, URZ ;  /* 0x0000000610327899 */ /* 0x000fe400080006ff */
[----:B------:R-:W-:Y:S07]  /*6b20*/  USHF.L.U32 UR49, UR20, 0x7, URZ ;  /* 0x0000000714317899 */ /* 0x000fee00080006ff */
[----:B------:R-:W1:Y:S01]  /*6b30*/  @!UP0 LDCU.128 UR12, c[0x0][0xb10] ;  /* 0x00016200ff0c87ac */ /* 0x000e620008000c00 */
[----:B------:R-:W3:Y:S01]  /*6b40*/  @!UP0 LDCU UR5, c[0x0][0xb0c] ;  /* 0x00016180ff0587ac */ /* 0x000ee20008000800 */
[----:B------:R-:W4:Y:S01]  /*6b50*/  @!UP0 LDCU UR10, c[0x0][0xb20] ;  /* 0x00016400ff0a87ac */ /* 0x000f220008000800 */
[----:B-1----:R-:W-:Y:S02]  /*6b60*/  UIMAD.WIDE.U32 UR8, UR38, UR12, URZ ;  /* 0x0000000c260872a5 */ /* 0x002fe4000f8e00ff */
[----:B------:R-:W-:Y:S02]  /*6b70*/  UIMAD.WIDE.U32 UR6, UR37, UR15, URZ ;  /* 0x0000000f250672a5 */ /* 0x000fe4000f8e00ff */
[----:B------:R-:W-:Y:S03]  /*6b80*/  @!UP0 UISETP.NE.AND UP1, UPT, UR14, 0x1, UPT ;  /* 0x000000010e00888c */ /* 0x000fe6000bf25270 */
[----:B------:R-:W-:Y:S01]  /*6b90*/  @!UP0 UMOV UR4, UR9 ;  /* 0x0000000900048c82 */ /* 0x000fe20008000000 */
[----:B---3--:R-:W-:Y:S02]  /*6ba0*/  @!UP0 UISETP.NE.AND UP2, UPT, UR5, 0x1, UPT ;  /* 0x000000010500888c */ /* 0x008fe4000bf45270 */
[----:B------:R-:W-:Y:S01]  /*6bb0*/  @!UP0 USHF.R.U32.HI UR4, URZ, UR13, UR4 ;  /* 0x0000000dff048299 */ /* 0x000fe20008011604 */
[----:B------:R-:W-:Y:S02]  /*6bc0*/  @!UP0 UMOV UR6, UR7 ;  /* 0x0000000700068c82 */ /* 0x000fe40008000000 */
[----:B----4-:R-:W-:Y:S02]  /*6bd0*/  @!UP0 USHF.R.U32.HI UR6, URZ, UR10, UR6 ;  /* 0x0000000aff068299 */ /* 0x010fe40008011606 */
[----:B------:R-:W-:Y:S02]  /*6be0*/  @!UP0 USEL UR7, UR38, UR4, !UP2 ;  /* 0x0000000426078287 */ /* 0x000fe4000d000000 */
[----:B------:R-:W-:Y:S04]  /*6bf0*/  @!UP0 USEL UR6, UR37, UR6, !UP1 ;  /* 0x0000000625068287 */ /* 0x000fe8000c800000 */
[----:B------:R-:W-:Y:S02]  /*6c00*/  @!UP0 UIADD3 UR4, UPT, UPT, -UR7, UR6, URZ ;  /* 0x0000000607048290 */ /* 0x000fe4000fffe1ff */
[----:B------:R-:W-:Y:S02]  /*6c10*/  @!UP0 UIADD3 UR6, UPT, UPT, UR7, -UR6, URZ ;  /* 0x8000000607068290 */ /* 0x000fe4000fffe0ff */
[----:B------:R-:W-:Y:S02]  /*6c20*/  @!UP0 UIMAD UR38, UR4, UR5, UR38 ;  /* 0x00000005042682a4 */ /* 0x000fe4000f8e0226 */
[----:B------:R-:W-:Y:S02]  /*6c30*/  @!UP0 UIMAD UR37, UR6, UR14, UR37 ;  /* 0x0000000e062582a4 */ /* 0x000fe4000f8e0225 */
[----:B------:R-:W-:Y:S09]  /*6c40*/  ULOP3.LUT UP0, URZ, UR61, 0x1b0, URZ, 0xc0, !UPT ;  /* 0x000001b03dff7892 */ /* 0x000ff2000f80c0ff */
[----:B------:R-:W-:Y:S05]  /*6c50*/  BRA.U !UP0, `(.L_x_119) ;  /* 0x0000000108407547 */ /* 0x000fea000b800000 */
[----:B------:R-:W1:Y:S01]  /*6c60*/  LDCU.64 UR8, c[0x4][0x80] ;  /* 0x01001000ff0877ac */ /* 0x000e620008000a00 */
[----:B------:R-:W-:Y:S01]  /*6c70*/  MOV R3, 0x0 ;  /* 0x0000000000037802 */ /* 0x000fe20000000f00 */
[----:B------:R-:W-:Y:S02]  /*6c80*/  HFMA2 R12, -RZ, RZ, 0, 5.9604644775390625e-08 ;  /* 0x00000001ff0c7431 */ /* 0x000fe400000001ff */
[----:B------:R-:W-:Y:S02]  /*6c90*/  IMAD.MOV.U32 R8, RZ, RZ, 0x70 ;  /* 0x00000070ff087424 */ /* 0x000fe400078e00ff */
[----:B------:R-:W-:Y:S01]  /*6ca0*/  IMAD.MOV.U32 R13, RZ, RZ, RZ ;  /* 0x000000ffff0d7224 */ /* 0x000fe200078e00ff */
[----:B------:R-:W3:Y:S01]  /*6cb0*/  LDCU.64 UR6, c[0x4][0x88] ;  /* 0x01001100ff0677ac */ /* 0x000ee20008000a00 */
[----:B------:R-:W4:Y:S01]  /*6cc0*/  LDC.64 R2, c[0x4][R3] ;  /* 0x0100000003027b82 */ /* 0x000f220000000a00 */
[----:B------:R-:W2:Y:S01]  /*6cd0*/  LDCU.64 UR4, c[0x4][0x8] ;  /* 0x01000100ff0477ac */ /* 0x000ea20008000a00 */
[----:B-1----:R-:W-:Y:S01]  /*6ce0*/  MOV R5, UR9 ;  /* 0x0000000900057c02 */ /* 0x002fe20008000f00 */
[----:B------:R-:W-:Y:S01]  /*6cf0*/  IMAD.U32 R4, RZ, RZ, UR8 ;  /* 0x00000008ff047e24 */ /* 0x000fe2000f8e00ff */
[----:B---3--:R-:W-:Y:S01]  /*6d00*/  MOV R7, UR7 ;  /* 0x0000000700077c02 */ /* 0x008fe20008000f00 */
[----:B------:R-:W-:Y:S01]  /*6d10*/  IMAD.U32 R6, RZ, RZ, UR6 ;  /* 0x00000006ff067e24 */ /* 0x000fe2000f8e00ff */
[----:B--2---:R-:W-:Y:S01]  /*6d20*/  MOV R11, UR5 ;  /* 0x00000005000b7c02 */ /* 0x004fe20008000f00 */
[----:B------:R-:W-:Y:S02]  /*6d30*/  IMAD.U32 R10, RZ, RZ, UR4 ;  /* 0x00000004ff0a7e24 */ /* 0x000fe4000f8e00ff */
[----:B------:R-:W-:Y:S07]  /*6d40*/  LEPC R20, `(.L_x_119) ;  /* 0x000000001014794e */ /* 0x000fee0000000000 */
[----:B----45:R-:W-:Y:S05]  /*6d50*/  CALL.ABS.NOINC R2 ;  /* 0x0000000002007343 */ /* 0x030fea0003c00000 */
.L_x_119:
[----:B------:R-:W-:Y:S01]  /*6d60*/  LOP3.LUT P0, RZ, R97, 0x1b0, RZ, 0xc0, !PT ;  /* 0x000001b061ff7812 */ /* 0x000fe2000780c0ff */
[----:B------:R-:W-:Y:S11]  /*6d70*/  BSSY.RECONVERGENT B6, `(.L_x_120) ;  /* 0x0000013000067945 */ /* 0x000ff60003800200 */
[----:B------:R-:W-:Y:S01]  /*6d80*/  @!UPT UIADD3 URZ, UPT, UPT, URZ, URZ, URZ ;  /* 0x000000fffffff290 */ /* 0x000fe2000fffe0ff */
[----:B------:R-:W-:Y:S05]  /*6d90*/  @!P0 BRA `(.L_x_121) ;  /* 0x0000000000408947 */ /* 0x000fea0003800000 */
        /* <DEDUP_REMOVED lines=16> */
.L_x_121:
[----:B------:R-:W-:Y:S05]  /*6ea0*/  BSYNC.RECONVERGENT B6 ;  /* 0x0000000000067941 */ /* 0x000fea0003800200 */
.L_x_120:
[----:B------:R-:W-:Y:S02]  /*6eb0*/  ISETP.NE.U32.AND P0, PT, RZ, UR46, PT ;  /* 0x0000002eff007c0c */ /* 0x000fe4000bf05070 */
[C---:B------:R-:W-:Y:S02]  /*6ec0*/  ISETP.NE.U32.AND P4, PT, R86.reuse, RZ, PT ;  /* 0x000000ff5600720c */ /* 0x040fe40003f85070 */
[----:B------:R-:W-:Y:S02]  /*6ed0*/  ISETP.NE.U32.AND P1, PT, R86, RZ, PT ;  /* 0x000000ff5600720c */ /* 0x000fe40003f25070 */
[----:B------:R-:W-:Y:S02]  /*6ee0*/  ISETP.NE.AND.EX P0, PT, RZ, UR47, PT, P0 ;  /* 0x0000002fff007c0c */ /* 0x000fe4000bf05300 */
[C---:B------:R-:W-:Y:S02]  /*6ef0*/  ISETP.NE.AND.EX P4, PT, R87.reuse, RZ, PT, P4 ;  /* 0x000000ff5700720c */ /* 0x040fe40003f85340 */
[----:B------:R-:W-:Y:S02]  /*6f00*/  ISETP.NE.AND.EX P1, PT, R87, RZ, P0, P1 ;  /* 0x000000ff5700720c */ /* 0x000fe40000725310 */
[----:B------:R-:W-:Y:S02]  /*6f10*/  ISETP.NE.U32.AND P5, PT, R82, RZ, PT ;  /* 0x000000ff5200720c */ /* 0x000fe40003fa5070 */
[----:B------:R-:W-:Y:S02]  /*6f20*/  ISETP.NE.U32.AND P2, PT, RZ, UR46, PT ;  /* 0x0000002eff007c0c */ /* 0x000fe4000bf45070 */
[----:B------:R-:W-:Y:S02]  /*6f30*/  PLOP3.LUT P0, PT, PT, PT, PT, 0x8, 0x80 ;  /* 0x000000000080781c */ /* 0x000fe40003f0e170 */
[----:B------:R-:W-:Y:S02]  /*6f40*/  ISETP.NE.AND.EX P5, PT, R83, RZ, PT, P5 ;  /* 0x000000ff5300720c */ /* 0x000fe40003fa5350 */
[----:B------:R-:W-:Y:S03]  /*6f50*/  ISETP.NE.AND.EX P2, PT, RZ, UR47, PT, P2 ;  /* 0x0000002fff007c0c */ /* 0x000fe6000bf45320 */
[----:B------:R-:W-:Y:S01]  /*6f60*/  @!P1 PLOP3.LUT P0, PT, P4, PT, PT, 0x80, 0x8 ;  /* 0x000000000008981c */ /* 0x000fe2000270f070 */
[----:B------:R-:W-:Y:S01]  /*6f70*/  @!UPT UIADD3 URZ, UPT, UPT, URZ, URZ, URZ ;  /* 0x000000fffffff290 */ /* 0x000fe2000fffe0ff */
[----:B------:R-:W-:Y:S11]  /*6f80*/  @!P4 BRA `(.L_x_122) ;  /* 0x000000000030c947 */ /* 0x000ff60003800000 */
[----:B------:R-:W-:Y:S01]  /*6f90*/  ISETP.NE.U32.AND P3, PT, R84, RZ, PT ;  /* 0x000000ff5400720c */ /* 0x000fe20003f65070 */
[----:B------:R-:W1:Y:S01]  /*6fa0*/  LDCU.64 UR4, c[0x0][0x358] ;  /* 0x00006b00ff0477ac */ /* 0x000e620008000a00 */
[----:B------:R-:W-:Y:S02]  /*6fb0*/  IMAD.MOV.U32 R88, RZ, RZ, 0x1 ;  /* 0x00000001ff587424 */ /* 0x000fe400078e00ff */
[----:B------:R-:W-:Y:S11]  /*6fc0*/  ISETP.NE.AND.EX P3, PT, R85, RZ, PT, P3 ;  /* 0x000000ff5500720c */ /* 0x000ff60003f65330 */
[----:B------:R-:W-:Y:S02]  /*6fd0*/  @!UPT UIADD3 URZ, UPT, UPT, URZ, URZ, URZ ;  /* 0x000000fffffff290 */ /* 0x000fe4000fffe0ff */
[----:B------:R-:W3:Y:S01]  /*6fe0*/  @P3 LDC.64 R2, c[0x0][0x888] ;  /* 0x00022200ff023b82 */ /* 0x000ee20000000a00 */
[----:B--2---:R-:W-:Y:S04]  /*6ff0*/  @P3 IMAD R0, R86, UR36, RZ ;  /* 0x0000002456003c24 */ /* 0x004fe8000f8e02ff */
[----:B---3--:R-:W-:Y:S04]  /*7000*/  @P3 IMAD.WIDE R2, R0, 0x4, R2 ;  /* 0x0000000400023825 */ /* 0x008fe800078e0202 */
[----:B------:R-:W-:Y:S01]  /*7010*/  HFMA2 R0, -RZ, RZ, 0, 5.9604644775390625e-08 ;  /* 0x00000001ff007431 */ /* 0x000fe200000001ff */
[----:B-1---5:R1:W5:Y:S04]  /*7020*/  @P3 LDG.E R41, desc[UR4][R2.64] ;  /* 0x0000000402293981 */ /* 0x022368000c1e1900 */
[----:B------:R-:W-:Y:S01]  /*7030*/  @!P3 PRMT R88, R0, 0x7610, R88 ;  /* 0x000076100058b816 */ /* 0x000fe20000000058 */
[----:B-1----:R-:W3:Y:S06]  /*7040*/  @!P3 LDC R41, c[0x0][0x880] ;  /* 0x00022000ff29bb82 */ /* 0x002eec0000000800 */
.L_x_122:
[----:B------:R-:W-:Y:S05]  /*7050*/  @!P5 BRA `(.L_x_123) ;  /* 0x000000000024d947 */ /* 0x000fea0003800000 */
[----:B------:R-:W-:Y:S01]  /*7060*/  ISETP.NE.U32.AND P3, PT, R80, RZ, PT ;  /* 0x000000ff5000720c */ /* 0x000fe20003f65070 */
[----:B------:R-:W1:Y:S03]  /*7070*/  LDCU.64 UR4, c[0x0][0x358] ;  /* 0x00006b00ff0477ac */ /* 0x000e660008000a00 */
[----:B------:R-:W-:Y:S11]  /*7080*/  ISETP.NE.AND.EX P3, PT, R81, RZ, PT, P3 ;  /* 0x000000ff5100720c */ /* 0x000ff60003f65330 */
[----:B------:R-:W-:Y:S02]  /*7090*/  @!UPT UIADD3 URZ, UPT, UPT, URZ, URZ, URZ ;  /* 0x000000fffffff290 */ /* 0x000fe4000fffe0ff */
[----:B------:R-:W4:Y:S01]  /*70a0*/  @P3 LDC.64 R2, c[0x0][0x8a8] ;  /* 0x00022a00ff023b82 */ /* 0x000f220000000a00 */
[----:B--2---:R-:W-:Y:S04]  /*70b0*/  @P3 IMAD R0, R82, UR36, RZ ;  /* 0x0000002452003c24 */ /* 0x004fe8000f8e02ff */
[----:B----4-:R-:W-:Y:S05]  /*70c0*/  @P3 IMAD.WIDE R2, R0, 0x4, R2 ;  /* 0x0000000400023825 */ /* 0x010fea00078e0202 */
[----:B-1---5:R1:W5:Y:S02]  /*70d0*/  @P3 LDG.E R38, desc[UR4][R2.64] ;  /* 0x0000000402263981 */ /* 0x022364000c1e1900 */
[----:B-1----:R-:W4:Y:S02]  /*70e0*/  @!P3 LDC R38, c[0x0][0x8a0] ;  /* 0x00022800ff26bb82 */ /* 0x002f240000000800 */
.L_x_123:
[----:B---3-5:R-:W-:Y:S01]  /*70f0*/  FSETP.NEU.AND P3, PT, R41, RZ, PT ;  /* 0x000000ff2900720b */ /* 0x028fe20003f6d000 */
[----:B------:R-:W-:Y:S01]  /*7100*/  BSSY B1, `(.L_x_124) ;  /* 0x0000041000017945 */ /* 0x000fe20003800000 */
[----:B------:R-:W-:Y:S01]  /*7110*/  SEL R6, RZ, 0xffffffff, P2 ;  /* 0xffffffffff067807 */ /* 0x000fe20001000000 */
[----:B------:R-:W-:Y:S01]  /*7120*/  IMAD.MOV.U32 R105, RZ, RZ, 0x1 ;  /* 0x00000001ff697424 */ /* 0x000fe200078e00ff */
[----:B------:R-:W-:Y:S02]  /*7130*/  LOP3.LUT P2, RZ, R88, 0xff, RZ, 0xc0, !PT ;  /* 0x000000ff58ff7812 */ /* 0x000fe4000784c0ff */
[----:B------:R-:W-:Y:S02]  /*7140*/  CS2R R78, SRZ ;  /* 0x00000000004e7805 */ /* 0x000fe4000001ff00 */
[----:B------:R-:W-:Y:S02]  /*7150*/  @!P1 SEL R3, RZ, 0xffffffff, P3 ;  /* 0xffffffffff039807 */ /* 0x000fe40001800000 */
[----:B------:R-:W-:Y:S02]  /*7160*/  CS2R R76, SRZ ;  /* 0x00000000004c7805 */ /* 0x000fe4000001ff00 */
[----:B------:R-:W-:Y:S02]  /*7170*/  LEA R2, R94, UR44, 0x3 ;  /* 0x0000002c5e027c11 */ /* 0x000fe4000f8e18ff */
[----:B------:R-:W-:Y:S02]  /*7180*/  CS2R R74, SRZ ;  /* 0x00000000004a7805 */ /* 0x000fe4000001ff00 */
[----:B------:R-:W-:Y:S02]  /*7190*/  @P0 SEL R3, R6, R3, !P2 ;  /* 0x0000000306030207 */ /* 0x000fe40005000000 */
[----:B------:R-:W-:Y:S02]  /*71a0*/  CS2R R72, SRZ ;  /* 0x0000000000487805 */ /* 0x000fe4000001ff00 */
[C---:B------:R-:W-:Y:S02]  /*71b0*/  LEA R99, R36.reuse, UR44, 0x3 ;  /* 0x0000002c24637c11 */ /* 0x040fe4000f8e18ff */
[----:B------:R-:W-:Y:S02]  /*71c0*/  @!P1 LOP3.LUT R3, R3, 0x1, RZ, 0xc0, !PT ;  /* 0x0000000103039812 */ /* 0x000fe400078ec0ff */
[----:B------:R-:W-:Y:S02]  /*71d0*/  SHF.L.U32 R4, R95, 0x1f, RZ ;  /* 0x0000001f5f047819 */ /* 0x000fe400000006ff */
[----:B------:R-:W-:Y:S02]  /*71e0*/  ISETP.NE.U32.OR P6, PT, R3, 0x1, P1 ;  /* 0x000000010300780c */ /* 0x000fe40000fc5470 */
[----:B------:R-:W-:Y:S02]  /*71f0*/  LEA.HI R39, R36, R36, RZ, 0x1 ;  /* 0x0000002424277211 */ /* 0x000fe400078f08ff */
[----:B------:R-:W-:Y:S02]  /*7200*/  SEL R3, RZ, 0xffffffff, P3 ;  /* 0xffffffffff037807 */ /* 0x000fe40001800000 */
[----:B------:R-:W-:Y:S01]  /*7210*/  P2R R100, PR, RZ, 0x40 ;  /* 0x00000040ff647803 */ /* 0x000fe20000000000 */
[C---:B--2---:R-:W-:Y:S01]  /*7220*/  IMAD.SHL.U32 R0, R39.reuse, 0x40, RZ ;  /* 0x0000004027007824 */ /* 0x044fe200078e00ff */
[----:B------:R-:W-:Y:S02]  /*7230*/  @P4 SEL R3, R6, R3, !P2 ;  /* 0x0000000306034207 */ /* 0x000fe40005000000 */
[----:B------:R-:W-:Y:S02]  /*7240*/  LOP3.LUT R39, R39, 0xffe, RZ, 0xc0, !PT ;  /* 0x00000ffe27277812 */ /* 0x000fe400078ec0ff */
[----:B------:R-:W-:Y:S02]  /*7250*/  LOP3.LUT R0, R0, 0xffffff80, RZ, 0xc0, !PT ;  /* 0xffffff8000007812 */ /* 0x000fe400078ec0ff */
[----:B------:R-:W-:Y:S01]  /*7260*/  @P6 SHF.L.U32 R5, R92, 0x1f, RZ ;  /* 0x0000001f5c056819 */ /* 0x000fe200000006ff */
[----:B------:R-:W-:Y:S01]  /*7270*/  IMAD.IADD R39, R36, 0x1, -R39 ;  /* 0x0000000124277824 */ /* 0x000fe200078e0a27 */
[----:B------:R-:W-:Y:S01]  /*7280*/  LOP3.LUT R3, R3, 0x1, RZ, 0xc0, !PT ;  /* 0x0000000103037812 */ /* 0x000fe200078ec0ff */
[----:B------:R-:W-:Y:S01]  /*7290*/  IMAD.IADD R0, R37, 0x1, R0 ;  /* 0x0000000125007824 */ /* 0x000fe200078e0200 */
[----:B------:R-:W1:Y:S02]  /*72a0*/  @P6 SYNCS.PHASECHK.TRANS64.TRYWAIT P1, [R2+URZ+0x220], R5 ;  /* 0x00022005020065a7 */ /* 0x000e6400080211ff */
[----:B------:R-:W-:Y:S01]  /*72b0*/  ISETP.NE.U32.AND P5, PT, R3, 0x1, PT ;  /* 0x000000010300780c */ /* 0x000fe20003fa5070 */
[----:B------:R-:W-:Y:S03]  /*72c0*/  IMAD R39, R39, 0x100000, R0 ;  /* 0x0010000027277824 */ /* 0x000fe600078e0200 */
[----:B------:R-:W-:Y:S01]  /*72d0*/  P2R R106, PR, RZ, 0x20 ;  /* 0x00000020ff6a7803 */ /* 0x000fe20000000000 */
[----:B------:R2:W3:Y:S01]  /*72e0*/  SYNCS.PHASECHK.TRANS64.TRYWAIT P0, [R99+URZ+0x270], R4 ;  /* 0x00027004630075a7 */ /* 0x0004e200080011ff */
[----:B-1----:R-:W-:Y:S01]  /*72f0*/  @P6 SEL R105, RZ, 0x1, !P1 ;  /* 0x00000001ff696807 */ /* 0x002fe20004800000 */
[----:B--2---:R-:W-:Y:S06]  /*7300*/  @!P6 BRA `(.L_x_125) ;  /* 0x000000000080e947 */ /* 0x004fec0003800000 */
[----:B------:R-:W-:Y:S01]  /*7310*/  @P5 IMAD R6, R94, 0x1000, R71 ;  /* 0x000010005e065824 */ /* 0x000fe200078e0247 */
[----:B------:R-:W1:Y:S01]  /*7320*/  S2R R0, SR_CgaCtaId ;  /* 0x0000000000007919 */ /* 0x000e620000008800 */
[----:B------:R-:W-:Y:S01]  /*7330*/  ISETP.NE.AND P1, PT, R105, RZ, PT ;  /* 0x000000ff6900720c */ /* 0x000fe20003f25270 */
[----:B------:R-:W-:Y:S01]  /*7340*/  BSSY B0, `(.L_x_126) ;  /* 0x000000b000007945 */ /* 0x000fe20003800000 */
[----:B------:R-:W-:Y:S01]  /*7350*/  @P5 VIADD R5, R6, UR44 ;  /* 0x0000002c06055c36 */ /* 0x000fe20008000000 */
[----:B------:R-:W-:Y:S02]  /*7360*/  CS2R R74, SRZ ;  /* 0x00000000004a7805 */ /* 0x000fe4000001ff00 */
[----:B------:R-:W-:Y:S02]  /*7370*/  CS2R R72, SRZ ;  /* 0x0000000000487805 */ /* 0x000fe4000001ff00 */
[----:B------:R-:W-:Y:S01]  /*7380*/  CS2R R78, SRZ ;  /* 0x00000000004e7805 */ /* 0x000fe2000001ff00 */
[----:B------:R-:W-:Y:S01]  /*7390*/  @P5 IMAD R5, R96, -0x10, R5 ;  /* 0xfffffff060055824 */ /* 0x000fe200078e0205 */
[----:B------:R-:W-:Y:S04]  /*73a0*/  CS2R R76, SRZ ;  /* 0x00000000004c7805 */ /* 0x000fe8000001ff00 */
[----:B------:R-:W-:Y:S05]  /*73b0*/  @P1 BRA `(.L_x_127) ;  /* 0x00000000000c1947 */ /* 0x000fea0003800000 */
[----:B------:R-:W-:Y:S04]  /*73c0*/  SHF.L.U32 R3, R92, 0x1f, RZ ;  /* 0x0000001f5c037819 */ /* 0x000fe800000006ff */
[----:B------:R-:W2:Y:S02]  /*73d0*/  SYNCS.PHASECHK.TRANS64.TRYWAIT P1, [R2+URZ+0x220], R3 ;  /* 0x00022003020075a7 */ /* 0x000ea400080211ff */
[----:B--2---:R-:W-:Y:S05]  /*73e0*/  @!P1 BRA `(.L_x_128) ;  /* 0x0000002c00c09947 */ /* 0x004fea0003800000 */
.L_x_127:
[----:B------:R-:W-:Y:S05]  /*73f0*/  BSYNC B0 ;  /* 0x0000000000007941 */ /* 0x000fea0003800000 */
.L_x_126:
[----:B------:R-:W-:Y:S01]  /*7400*/  ISETP.NE.AND P1, PT, R106, RZ, PT ;  /* 0x000000ff6a00720c */ /* 0x000fe20003f25270 */
[----:B--2---:R-:W-:Y:S02]  /*7410*/  VIADD R3, R2, 0x230 ;  /* 0x0000023002037836 */ /* 0x004fe40000000000 */
[----:B------:R-:W-:Y:S03]  /*7420*/  VIADD R94, R94, 0x1 ;  /* 0x000000015e5e7836 */ /* 0x000fe60000000000 */
[----:B-1----:R-:W-:Y:S07]  /*7430*/  PRMT R0, R0, 0x654, R3 ;  /* 0x0000065400007816 */ /* 0x002fee0000000003 */
[----:B------:R1:W2:Y:S04]  /*7440*/  @P1 LDS.128 R72, [R6+UR44+0x400] ;  /* 0x0004002c06481984 */ /* 0x0002a80008000c00 */
[----:B------:R1:W1:Y:S01]  /*7450*/  @P1 LDS.128 R76, [R5+0x410] ;  /* 0x00041000054c1984 */ /* 0x0002620000000c00 */
[C---:B------:R-:W-:Y:S01]  /*7460*/  ISETP.NE.AND P1, PT, R94.reuse, 0x2, PT ;  /* 0x000000025e00780c */ /* 0x040fe20003f25270 */
[----:B------:R-:W-:Y:S01]  /*7470*/  @!PT LDS RZ, [RZ] ;  /* 0x00000000fffff984 */ /* 0x000fe20000000800 */
[----:B------:R-:W-:Y:S01]  /*7480*/  @!PT LDS RZ, [RZ] ;  /* 0x00000000fffff984 */ /* 0x000fe20000000800 */
[----:B------:R-:W-:Y:S01]  /*7490*/  @!PT LDS RZ, [RZ] ;  /* 0x00000000fffff984 */ /* 0x000fe20000000800 */
[----:B------:R-:W-:Y:S01]  /*74a0*/  @!PT LDS RZ, [RZ] ;  /* 0x00000000fffff984 */ /* 0x000fe20000000800 */
[----:B------:R5:W-:Y:S06]  /*74b0*/  MEMBAR.ALL.CTA ;  /* 0x0000000000007992 */ /* 0x000bec0000008000 */
[----:B-----5:R-:W5:Y:S01]  /*74c0*/  FENCE.VIEW.ASYNC.S ;  /* 0x00000000000073c6 */ /* 0x020f620000000000 */
[----:B------:R-:W-:Y:S02]  /*74d0*/  SEL R3, RZ, 0x1, P1 ;  /* 0x00000001ff037807 */ /* 0x000fe40000800000 */
[----:B------:R-:W-:Y:S02]  /*74e0*/  SEL R94, R94, RZ, P1 ;  /* 0x000000ff5e5e7207 */ /* 0x000fe40000800000 */
[----:B------:R-:W-:Y:S01]  /*74f0*/  LOP3.LUT R92, R92, R3, RZ, 0x3c, !PT ;  /* 0x000000035c5c7212 */ /* 0x000fe200078e3cff */
[----:B-----5:R1:W-:Y:S06]  /*7500*/  SYNCS.ARRIVE.TRANS64.RED.A1T0 RZ, [R0+URZ], RZ ;  /* 0x000000ff00ff79a7 */ /* 0x0203ec00081004ff */
.L_x_125:
[----:B------:R-:W-:Y:S05]  /*7510*/  BSYNC B1 ;  /* 0x0000000000017941 */ /* 0x000fea0003800000 */
.L_x_124:
[----:B-1----:R-:W-:Y:S04]  /*7520*/  SHF.R.U32.HI R0, RZ, 0x15, R39 ;  /* 0x00000015ff007819 */ /* 0x002fe80000011627 */
[----:B------:R-:W-:Y:S01]  /*7530*/  LOP3.LUT P1, RZ, R0, 0x3, R89, 0x48, !PT ;  /* 0x0000000300ff7812 */ /* 0x000fe20007824859 */
[----:B------:R-:W-:Y:S01]  /*7540*/  @!UPT UIADD3 URZ, UPT, UPT, URZ, URZ, URZ ;  /* 0x000000fffffff290 */ /* 0x000fe2000fffe0ff */
[----:B---3--:R-:W-:Y:S11]  /*7550*/  @P0 BRA `(.L_x_129) ;  /* 0x0000000000080947 */ /* 0x008ff60003800000 */
[----:B------:R-:W1:Y:S02]  /*7560*/  SYNCS.PHASECHK.TRANS64.TRYWAIT P0, [R99+URZ+0x270], R4 ;  /* 0x00027004630075a7 */ /* 0x000e6400080011ff */
[----:B-1----:R-:W-:Y:S05]  /*7570*/  @!P0 BRA `(.L_x_130) ;  /* 0x0000002c00708947 */ /* 0x002fea0003800000 */
.L_x_129:
[----:B------:R-:W-:Y:S05]  /*7580*/  @!P1 BRA `(.L_x_131) ;  /* 0x0000000000409947 */ /* 0x000fea0003800000 */
[----:B------:R-:W3:Y:S01]  /*7590*/  LDCU.64 UR8, c[0x4][0x70] ;  /* 0x01000e00ff0877ac */ /* 0x000ee20008000a00 */
[----:B------:R-:W-:Y:S01]  /*75a0*/  MOV R3, 0x0 ;  /* 0x0000000000037802 */ /* 0x000fe20000000f00 */
[----:B------:R-:W-:Y:S02]  /*75b0*/  HFMA2 R12, -RZ, RZ, 0, 5.9604644775390625e-08 ;  /* 0x00000001ff0c7431 */ /* 0x000fe400000001ff */
[----:B------:R-:W-:Y:S02]  /*75c0*/  IMAD.MOV.U32 R8, RZ, RZ, 0x192 ;  /* 0x00000192ff087424 */ /* 0x000fe400078e00ff */
[----:B------:R-:W-:Y:S01]  /*75d0*/  IMAD.MOV.U32 R13, RZ, RZ, RZ ;  /* 0x000000ffff0d7224 */ /* 0x000fe200078e00ff */
[----:B------:R-:W5:Y:S01]  /*75e0*/  LDCU.64 UR6, c[0x4][0x78] ;  /* 0x01000f00ff0677ac */ /* 0x000f620008000a00 */
[----:B------:R-:W2:Y:S01]  /*75f0*/  LDC.64 R2, c[0x4][R3] ;  /* 0x0100000003027b82 */ /* 0x000ea20000000a00 */
[----:B------:R-:W4:Y:S01]  /*7600*/  LDCU.64 UR4, c[0x4][0x10] ;  /* 0x01000200ff0477ac */ /* 0x000f220008000a00 */
[----:B---3--:R-:W-:Y:S01]  /*7610*/  MOV R5, UR9 ;  /* 0x0000000900057c02 */ /* 0x008fe20008000f00 */
[----:B-1----:R-:W-:Y:S01]  /*7620*/  IMAD.U32 R4, RZ, RZ, UR8 ;  /* 0x00000008ff047e24 */ /* 0x002fe2000f8e00ff */
[----:B-----5:R-:W-:Y:S01]  /*7630*/  MOV R7, UR7 ;  /* 0x0000000700077c02 */ /* 0x020fe20008000f00 */
[----:B------:R-:W-:Y:S01]  /*7640*/  IMAD.U32 R6, RZ, RZ, UR6 ;  /* 0x00000006ff067e24 */ /* 0x000fe2000f8e00ff */
[----:B----4-:R-:W-:Y:S01]  /*7650*/  MOV R11, UR5 ;  /* 0x00000005000b7c02 */ /* 0x010fe20008000f00 */
[----:B------:R-:W-:Y:S02]  /*7660*/  IMAD.U32 R10, RZ, RZ, UR4 ;  /* 0x00000004ff0a7e24 */ /* 0x000fe4000f8e00ff */
[----:B------:R-:W-:Y:S07]  /*7670*/  LEPC R20, `(.L_x_131) ;  /* 0x000000001014794e */ /* 0x000fee0000000000 */
[----:B--2---:R-:W-:Y:S05]  /*7680*/  CALL.ABS.NOINC R2 ;  /* 0x0000000002007343 */ /* 0x004fea0003c00000 */
.L_x_131:
[-C--:B--2---:R-:W-:Y:S01]  /*7690*/  F2FP.F16.E5M2.UNPACK_B R42, R72.reuse ;  /* 0x00000048ff2a723e */ /* 0x084fe200020004ff */
[----:B------:R-:W-:Y:S05]  /*76a0*/  WARPSYNC.ALL ;  /* 0x0000000000007948 */ /* 0x000fea0003800000 */
[----:B------:R-:W-:Y:S01]  /*76b0*/  R2UR UR4, R39 ;  /* 0x00000000270472ca */ /* 0x000fe200000e0000 */
[--C-:B------:R-:W-:Y:S01]  /*76c0*/  HADD2.F32 R40, -RZ, R42.reuse.H0_H0 ;  /* 0x2000002aff287230 */ /* 0x100fe20000004100 */
[----:B------:R-:W-:Y:S01]  /*76d0*/  F2FP.F16.E5M2.UNPACK_B R43, R72.H1 ;  /* 0x00000048ff2b723e */ /* 0x000fe200030004ff */
[----:B------:R-:W-:Y:S01]  /*76e0*/  HADD2.F32 R42, -RZ, R42.H1_H1 ;  /* 0x3000002aff2a7230 */ /* 0x000fe20000004100 */
[-C--:B------:R-:W-:Y:S01]  /*76f0*/  F2FP.F16.E5M2.UNPACK_B R45, R73.reuse ;  /* 0x00000049ff2d723e */ /* 0x080fe200020004ff */
[----:B------:R-:W-:Y:S01]  /*7700*/  BSSY.RECONVERGENT B0, `(.L_x_132) ;  /* 0x0000099000007945 */ /* 0x000fe20003800200 */
[----:B------:R-:W-:Y:S01]  /*7710*/  F2FP.F16.E5M2.UNPACK_B R47, R73.H1 ;  /* 0x00000049ff2f723e */ /* 0x000fe200030004ff */
[--C-:B------:R-:W-:Y:S01]  /*7720*/  HADD2.F32 R44, -RZ, R43.reuse.H0_H0 ;  /* 0x2000002bff2c7230 */ /* 0x100fe20000004100 */
[-C--:B------:R-:W-:Y:S01]  /*7730*/  F2FP.F16.E5M2.UNPACK_B R49, R74.reuse ;  /* 0x0000004aff31723e */ /* 0x080fe200020004ff */
[----:B------:R-:W-:Y:S01]  /*7740*/  HADD2.F32 R46, -RZ, R43.H1_H1 ;  /* 0x3000002bff2e7230 */ /* 0x000fe20000004100 */
[----:B------:R-:W-:Y:S01]  /*7750*/  F2FP.F16.E5M2.UNPACK_B R51, R74.H1 ;  /* 0x0000004aff33723e */ /* 0x000fe200030004ff */
[--C-:B------:R-:W-:Y:S01]  /*7760*/  HADD2.F32 R43, -RZ, R45.reuse.H0_H0 ;  /* 0x2000002dff2b7230 */ /* 0x100fe20000004100 */
[-C--:B------:R-:W-:Y:S01]  /*7770*/  F2FP.F16.E5M2.UNPACK_B R53, R75.reuse ;  /* 0x0000004bff35723e */ /* 0x080fe200020004ff */
[----:B-1----:R-:W-:Y:S01]  /*7780*/  LDTM.16dp32bit_t0_t15.x32 R4, tmem[UR4] ;  /* 0x00000004000479ee */ /* 0x002fe20008a80000 */
[----:B------:R-:W4:Y:S01]  /*7790*/  LDTM.16dp32bit_t16_t31.x32 R4, tmem[UR4+0x20] ;  /* 0x00002004000479ee */ /* 0x000f220008aa0000 */
[----:B------:R-:W-:Y:S01]  /*77a0*/  ISETP.NE.AND P6, PT, R100, RZ, PT ;  /* 0x000000ff6400720c */ /* 0x000fe20003fc5270 */
[----:B------:R-:W-:Y:S01]  /*77b0*/  HADD2.F32 R48, -RZ, R45.H1_H1 ;  /* 0x3000002dff307230 */ /* 0x000fe20000004100 */
[----:B------:R-:W-:Y:S01]  /*77c0*/  IADD3 R112, PT, PT, R71, UR44, RZ ;  /* 0x0000002c47707c10 */ /* 0x000fe2000fffe0ff */
[----:B------:R-:W-:Y:S01]  /*77d0*/  HADD2.F32 R52, -RZ, R49.H1_H1 ;  /* 0x30000031ff347230 */ /* 0x000fe20000004100 */
[----:B------:R-:W-:Y:S01]  /*77e0*/  SHF.L.U32 R107, R91, 0x4, RZ ;  /* 0x000000045b6b7819 */ /* 0x000fe200000006ff */
[----:B------:R-:W-:Y:S01]  /*77f0*/  HADD2.F32 R56, -RZ, R53.H1_H1 ;  /* 0x30000035ff387230 */ /* 0x000fe20000004100 */
[----:B------:R-:W-:Y:S01]  /*7800*/  F2FP.F16.E5M2.UNPACK_B R55, R75.H1 ;  /* 0x0000004bff37723e */ /* 0x000fe200030004ff */
[--C-:B------:R-:W-:Y:S01]  /*7810*/  HADD2.F32 R45, -RZ, R47.reuse.H0_H0 ;  /* 0x2000002fff2d7230 */ /* 0x100fe20000004100 */
[----:B------:R-:W-:Y:S01]  /*7820*/  IADD3 R104, PT, PT, R112, R107, RZ ;  /* 0x0000006b70687210 */ /* 0x000fe20007ffe0ff */
[----:B------:R-:W-:Y:S01]  /*7830*/  HADD2.F32 R50, -RZ, R47.H1_H1 ;  /* 0x3000002fff327230 */ /* 0x000fe20000004100 */
[-C--:B------:R-:W-:Y:S01]  /*7840*/  F2FP.F16.E5M2.UNPACK_B R57, R76.reuse ;  /* 0x0000004cff39723e */ /* 0x080fe200020004ff */
[----:B------:R-:W-:Y:S01]  /*7850*/  HADD2.F32 R47, -RZ, R49.H0_H0 ;  /* 0x20000031ff2f7230 */ /* 0x000fe20000004100 */
[----:B------:R-:W-:Y:S01]  /*7860*/  F2FP.F16.E5M2.UNPACK_B R59, R76.H1 ;  /* 0x0000004cff3b723e */ /* 0x000fe200030004ff */
[----:B------:R-:W-:Y:S01]  /*7870*/  HADD2.F32 R49, -RZ, R51.H0_H0 ;  /* 0x20000033ff317230 */ /* 0x000fe20000004100 */
[-C--:B------:R-:W-:Y:S01]  /*7880*/  F2FP.F16.E5M2.UNPACK_B R61, R77.reuse ;  /* 0x0000004dff3d723e */ /* 0x080fe200020004ff */
[----:B------:R-:W-:Y:S01]  /*7890*/  HADD2.F32 R60, -RZ, R57.H1_H1 ;  /* 0x30000039ff3c7230 */ /* 0x000fe20000004100 */
[----:B------:R-:W-:Y:S01]  /*78a0*/  F2FP.F16.E5M2.UNPACK_B R63, R77.H1 ;  /* 0x0000004dff3f723e */ /* 0x000fe200030004ff */
[----:B------:R-:W-:Y:S01]  /*78b0*/  HADD2.F32 R54, -RZ, R51.H1_H1 ;  /* 0x30000033ff367230 */ /* 0x000fe20000004100 */
[-C--:B------:R-:W-:Y:S01]  /*78c0*/  F2FP.F16.E5M2.UNPACK_B R65, R78.reuse ;  /* 0x0000004eff41723e */ /* 0x080fe200020004ff */
[----:B------:R-:W-:Y:S01]  /*78d0*/  HADD2.F32 R51, -RZ, R53.H0_H0 ;  /* 0x20000035ff337230 */ /* 0x000fe20000004100 */
[----:B------:R-:W-:Y:S01]  /*78e0*/  F2FP.F16.E5M2.UNPACK_B R67, R78.H1 ;  /* 0x0000004eff43723e */ /* 0x000fe200030004ff */
[----:B------:R-:W-:Y:S01]  /*78f0*/  HADD2.F32 R64, -RZ, R61.H1_H1 ;  /* 0x3000003dff407230 */ /* 0x000fe20000004100 */
[----:B------:R-:W-:Y:S01]  /*7900*/  ISETP.NE.AND P0, PT, R98, RZ, PT ;  /* 0x000000ff6200720c */ /* 0x000fe20003f05270 */
[C---:B----4-:R-:W-:Y:S01]  /*7910*/  FMUL R0, R38.reuse, R4 ;  /* 0x0000000426007220 */ /* 0x050fe20000400000 */
[C---:B------:R-:W-:Y:S01]  /*7920*/  FMUL R2, R38.reuse, R5 ;  /* 0x0000000526027220 */ /* 0x040fe20000400000 */
[C---:B------:R-:W-:Y:S01]  /*7930*/  FMUL R4, R38.reuse, R8 ;  /* 0x0000000826047220 */ /* 0x040fe20000400000 */
[C---:B------:R-:W-:Y:S01]  /*7940*/  FMUL R5, R38.reuse, R9 ;  /* 0x0000000926057220 */ /* 0x040fe20000400000 */
[C---:B------:R-:W-:Y:S01]  /*7950*/  FFMA R0, R41.reuse, R40, R0 ;  /* 0x0000002829007223 */ /* 0x040fe20000000000 */
[C---:B------:R-:W-:Y:S01]  /*7960*/  FFMA R2, R41.reuse, R42, R2 ;  /* 0x0000002a29027223 */ /* 0x040fe20000000002 */
[C---:B------:R-:W-:Y:S01]  /*7970*/  FMUL R8, R38.reuse, R12 ;  /* 0x0000000c26087220 */ /* 0x040fe20000400000 */
[C---:B------:R-:W-:Y:S01]  /*7980*/  FMUL R9, R38.reuse, R13 ;  /* 0x0000000d26097220 */ /* 0x040fe20000400000 */
[C---:B------:R-:W-:Y:S01]  /*7990*/  FMUL R12, R38.reuse, R16 ;  /* 0x00000010260c7220 */ /* 0x040fe20000400000 */
[C---:B------:R-:W-:Y:S01]  /*79a0*/  FMUL R13, R38.reuse, R17 ;  /* 0x00000011260d7220 */ /* 0x040fe20000400000 */
[C---:B------:R-:W-:Y:S01]  /*79b0*/  FMUL R16, R38.reuse, R20 ;  /* 0x0000001426107220 */ /* 0x040fe20000400000 */
[C---:B------:R-:W-:Y:S01]  /*79c0*/  FMUL R17, R38.reuse, R21 ;  /* 0x0000001526117220 */ /* 0x040fe20000400000 */
[C---:B------:R-:W-:Y:S01]  /*79d0*/  FMUL R20, R38.reuse, R24 ;  /* 0x0000001826147220 */ /* 0x040fe20000400000 */
[C---:B------:R-:W-:Y:S01]  /*79e0*/  FMUL R21, R38.reuse, R25 ;  /* 0x0000001926157220 */ /* 0x040fe20000400000 */
[----:B------:R-:W-:Y:S02]  /*79f0*/  HADD2.F32 R68, -RZ, R65.H1_H1 ;  /* 0x30000041ff447230 */ /* 0x000fe40000004100 */
        /* <DEDUP_REMOVED lines=8> */
[C---:B------:R-:W-:Y:S01]  /*7a80*/  FFMA R3, R41.reuse, R44, R3 ;  /* 0x0000002c29037223 */ /* 0x040fe20000000003 */
[C---:B------:R-:W-:Y:S01]  /*7a90*/  FFMA R7, R41.reuse, R46, R7 ;  /* 0x0000002e29077223 */ /* 0x040fe20000000007 */
[C---:B------:R-:W-:Y:S01]  /*7aa0*/  FFMA R4, R41.reuse, R43, R4 ;  /* 0x0000002b29047223 */ /* 0x040fe20000000004 */
[----:B------:R-:W-:Y:S01]  /*7ab0*/  F2FP.F16.E5M2.UNPACK_B R40, R79 ;  /* 0x0000004fff28723e */ /* 0x000fe200020004ff */
[C---:B------:R-:W-:Y:S01]  /*7ac0*/  FFMA R5, R41.reuse, R48, R5 ;  /* 0x0000003029057223 */ /* 0x040fe20000000005 */
[C---:B------:R-:W-:Y:S01]  /*7ad0*/  FFMA R6, R41.reuse, R45, R6 ;  /* 0x0000002d29067223 */ /* 0x040fe20000000006 */
[----:B------:R-:W-:Y:S01]  /*7ae0*/  F2FP.F16.E5M2.UNPACK_B R42, R79.H1 ;  /* 0x0000004fff2a723e */ /* 0x000fe200030004ff */
[C---:B------:R-:W-:Y:S01]  /*7af0*/  FFMA R11, R41.reuse, R50, R11 ;  /* 0x00000032290b7223 */ /* 0x040fe2000000000b */
[----:B------:R-:W-:Y:S01]  /*7b00*/  FFMA R8, R41, R47, R8 ;  /* 0x0000002f29087223 */ /* 0x000fe20000000008 */
[----:B------:R-:W-:Y:S01]  /*7b10*/  F2FP.SATFINITE.E5M2.F32.PACK_AB_MERGE_C R101, R7, R3, RZ ;  /* 0x000000030765723e */ /* 0x000fe200048060ff */
[C---:B------:R-:W-:Y:S01]  /*7b20*/  FFMA R9, R41.reuse, R52, R9 ;  /* 0x0000003429097223 */ /* 0x040fe20000000009 */
[----:B------:R-:W-:Y:S01]  /*7b30*/  FMUL R10, R38, R14 ;  /* 0x0000000e260a7220 */ /* 0x000fe20000400000 */
[----:B------:R-:W-:Y:S01]  /*7b40*/  LEA R112, R94, UR44, 0x3 ;  /* 0x0000002c5e707c11 */ /* 0x000fe2000f8e18ff */
[----:B------:R-:W-:Y:S01]  /*7b50*/  FMUL R15, R38, R15 ;  /* 0x0000000f260f7220 */ /* 0x000fe20000400000 */
[--C-:B------:R-:W-:Y:S01]  /*7b60*/  HADD2.F32 R53, -RZ, R55.reuse.H0_H0 ;  /* 0x20000037ff357230 */ /* 0x100fe20000004100 */
[----:B------:R-:W-:Y:S01]  /*7b70*/  F2FP.SATFINITE.E5M2.F32.PACK_AB_MERGE_C R100, R2, R0, R101 ;  /* 0x000000000264723e */ /* 0x000fe20004806065 */
[----:B------:R-:W-:Y:S01]  /*7b80*/  FFMA R10, R41, R49, R10 ;  /* 0x00000031290a7223 */ /* 0x000fe2000000000a */
[----:B------:R-:W-:Y:S01]  /*7b90*/  F2FP.SATFINITE.E5M2.F32.PACK_AB_MERGE_C R101, R11, R6, RZ ;  /* 0x000000060b65723e */ /* 0x000fe200048060ff */
[C---:B------:R-:W-:Y:S01]  /*7ba0*/  FFMA R15, R41.reuse, R54, R15 ;  /* 0x00000036290f7223 */ /* 0x040fe2000000000f */
[C---:B------:R-:W-:Y:S01]  /*7bb0*/  FFMA R12, R41.reuse, R51, R12 ;  /* 0x00000033290c7223 */ /* 0x040fe2000000000c */
[----:B------:R-:W-:Y:S01]  /*7bc0*/  FFMA R13, R41, R56, R13 ;  /* 0x00000038290d7223 */ /* 0x000fe2000000000d */
[----:B------:R-:W-:Y:S01]  /*7bd0*/  F2FP.SATFINITE.E5M2.F32.PACK_AB_MERGE_C R101, R5, R4, R101 ;  /* 0x000000040565723e */ /* 0x000fe20004806065 */
[----:B------:R-:W-:Y:S01]  /*7be0*/  HADD2.F32 R58, -RZ, R55.H1_H1 ;  /* 0x30000037ff3a7230 */ /* 0x000fe20000004100 */
[----:B------:R-:W-:Y:S01]  /*7bf0*/  F2FP.SATFINITE.E5M2.F32.PACK_AB_MERGE_C R102, R15, R10, RZ ;  /* 0x0000000a0f66723e */ /* 0x000fe200048060ff */
[----:B------:R-:W-:Y:S02]  /*7c00*/  HADD2.F32 R55, -RZ, R57.H0_H0 ;  /* 0x20000039ff377230 */ /* 0x000fe40000004100 */
[C---:B------:R-:W-:Y:S01]  /*7c10*/  FMUL R14, R38.reuse, R18 ;  /* 0x00000012260e7220 */ /* 0x040fe20000400000 */
[C---:B------:R-:W-:Y:S01]  /*7c20*/  FMUL R19, R38.reuse, R19 ;  /* 0x0000001326137220 */ /* 0x040fe20000400000 */
[--C-:B------:R-:W-:Y:S02]  /*7c30*/  HADD2.F32 R57, -RZ, R59.reuse.H0_H0 ;  /* 0x2000003bff397230 */ /* 0x100fe40000004100 */
[C---:B------:R-:W-:Y:S01]  /*7c40*/  FMUL R18, R38.reuse, R22 ;  /* 0x0000001626127220 */ /* 0x040fe20000400000 */
[C---:B------:R-:W-:Y:S01]  /*7c50*/  FFMA R14, R41.reuse, R53, R14 ;  /* 0x00000035290e7223 */ /* 0x040fe2000000000e */
[----:B------:R-:W-:Y:S02]  /*7c60*/  HADD2.F32 R62, -RZ, R59.H1_H1 ;  /* 0x3000003bff3e7230 */ /* 0x000fe40000004100 */
[C---:B------:R-:W-:Y:S01]  /*7c70*/  FFMA R19, R41.reuse, R58, R19 ;  /* 0x0000003a29137223 */ /* 0x040fe20000000013 */
[----:B------:R-:W-:Y:S02]  /*7c80*/  HADD2.F32 R59, -RZ, R61.H0_H0 ;  /* 0x2000003dff3b7230 */ /* 0x000fe40000004100 */
[C---:B------:R-:W-:Y:S01]  /*7c90*/  FMUL R23, R38.reuse, R23 ;  /* 0x0000001726177220 */ /* 0x040fe20000400000 */
[C---:B------:R-:W-:Y:S01]  /*7ca0*/  FFMA R16, R41.reuse, R55, R16 ;  /* 0x0000003729107223 */ /* 0x040fe20000000010 */
[C---:B------:R-:W-:Y:S01]  /*7cb0*/  FFMA R17, R41.reuse, R60, R17 ;  /* 0x0000003c29117223 */ /* 0x040fe20000000011 */
[--C-:B------:R-:W-:Y:S02]  /*7cc0*/  HADD2.F32 R61, -RZ, R63.reuse.H0_H0 ;  /* 0x2000003fff3d7230 */ /* 0x100fe40000004100 */
[C---:B------:R-:W-:Y:S01]  /*7cd0*/  FFMA R18, R41.reuse, R57, R18 ;  /* 0x0000003929127223 */ /* 0x040fe20000000012 */
[----:B------:R-:W-:Y:S02]  /*7ce0*/  HADD2.F32 R66, -RZ, R63.H1_H1 ;  /* 0x3000003fff427230 */ /* 0x000fe40000004100 */
[C---:B------:R-:W-:Y:S01]  /*7cf0*/  FMUL R22, R38.reuse, R26 ;  /* 0x0000001a26167220 */ /* 0x040fe20000400000 */
[----:B------:R-:W-:Y:S02]  /*7d00*/  HADD2.F32 R63, -RZ, R65.H0_H0 ;  /* 0x20000041ff3f7230 */ /* 0x000fe40000004100 */
[C---:B------:R-:W-:Y:S01]  /*7d10*/  FFMA R23, R41.reuse, R62, R23 ;  /* 0x0000003e29177223 */ /* 0x040fe20000000017 */
[C---:B------:R-:W-:Y:S01]  /*7d20*/  FMUL R27, R38.reuse, R27 ;  /* 0x0000001b261b7220 */ /* 0x040fe20000400000 */
[C---:B------:R-:W-:Y:S01]  /*7d30*/  FFMA R20, R41.reuse, R59, R20 ;  /* 0x0000003b29147223 */ /* 0x040fe20000000014 */
[C---:B------:R-:W-:Y:S01]  /*7d40*/  FFMA R21, R41.reuse, R64, R21 ;  /* 0x0000004029157223 */ /* 0x040fe20000000015 */
[--C-:B------:R-:W-:Y:S02]  /*7d50*/  HADD2.F32 R65, -RZ, R67.reuse.H0_H0 ;  /* 0x20000043ff417230 */ /* 0x100fe40000004100 */
[C---:B------:R-:W-:Y:S01]  /*7d60*/  FFMA R22, R41.reuse, R61, R22 ;  /* 0x0000003d29167223 */ /* 0x040fe20000000016 */
[----:B------:R-:W-:Y:S02]  /*7d70*/  HADD2.F32 R70, -RZ, R67.H1_H1 ;  /* 0x30000043ff467230 */ /* 0x000fe40000004100 */
[C---:B------:R-:W-:Y:S01]  /*7d80*/  FMUL R26, R38.reuse, R30 ;  /* 0x0000001e261a7220 */ /* 0x040fe20000400000 */
[--C-:B------:R-:W-:Y:S02]  /*7d90*/  HADD2.F32 R67, -RZ, R40.reuse.H0_H0 ;  /* 0x20000028ff437230 */ /* 0x100fe40000004100 */
[C---:B------:R-:W-:Y:S01]  /*7da0*/  FFMA R27, R41.reuse, R66, R27 ;  /* 0x00000042291b7223 */ /* 0x040fe2000000001b */
[C---:B------:R-:W-:Y:S01]  /*7db0*/  FMUL R31, R38.reuse, R31 ;  /* 0x0000001f261f7220 */ /* 0x040fe20000400000 */
[C---:B------:R-:W-:Y:S01]  /*7dc0*/  FFMA R24, R41.reuse, R63, R24 ;  /* 0x0000003f29187223 */ /* 0x040fe20000000018 */
[----:B------:R-:W-:Y:S02]  /*7dd0*/  HADD2.F32 R40, -RZ, R40.H1_H1 ;  /* 0x30000028ff287230 */ /* 0x000fe40000004100 */
[C---:B------:R-:W-:Y:S01]  /*7de0*/  FFMA R25, R41.reuse, R68, R25 ;  /* 0x0000004429197223 */ /* 0x040fe20000000019 */
[--C-:B------:R-:W-:Y:S02]  /*7df0*/  HADD2.F32 R69, -RZ, R42.reuse.H0_H0 ;  /* 0x2000002aff457230 */ /* 0x100fe40000004100 */
[C---:B------:R-:W-:Y:S01]  /*7e00*/  FFMA R26, R41.reuse, R65, R26 ;  /* 0x00000041291a7223 */ /* 0x040fe2000000001a */
[----:B------:R-:W-:Y:S02]  /*7e10*/  HADD2.F32 R42, -RZ, R42.H1_H1 ;  /* 0x3000002aff2a7230 */ /* 0x000fe40000004100 */
[C---:B------:R-:W-:Y:S01]  /*7e20*/  FMUL R30, R38.reuse, R34 ;  /* 0x00000022261e7220 */ /* 0x040fe20000400000 */
[----:B------:R-:W-:Y:S01]  /*7e30*/  FFMA R31, R41, R70, R31 ;  /* 0x00000046291f7223 */ /* 0x000fe2000000001f */
[----:B------:R-:W-:Y:S01]  /*7e40*/  FMUL R35, R38, R35 ;  /* 0x0000002326237220 */ /* 0x000fe20000400000 */
[----:B------:R-:W-:Y:S01]  /*7e50*/  F2FP.SATFINITE.E5M2.F32.PACK_AB_MERGE_C R103, R19, R14, RZ ;  /* 0x0000000e1367723e */ /* 0x000fe200048060ff */
[C---:B------:R-:W-:Y:S01]  /*7e60*/  FFMA R28, R41.reuse, R67, R28 ;  /* 0x00000043291c7223 */ /* 0x040fe2000000001c */
[C---:B------:R-:W-:Y:S01]  /*7e70*/  FFMA R29, R41.reuse, R40, R29 ;  /* 0x00000028291d7223 */ /* 0x040fe2000000001d */
[C---:B------:R-:W-:Y:S01]  /*7e80*/  FFMA R30, R41.reuse, R69, R30 ;  /* 0x00000045291e7223 */ /* 0x040fe2000000001e */
[----:B------:R-:W-:Y:S01]  /*7e90*/  FFMA R35, R41, R42, R35 ;  /* 0x0000002a29237223 */ /* 0x000fe20000000023 */
[----:B------:R-:W-:Y:S02]  /*7ea0*/  F2FP.SATFINITE.E5M2.F32.PACK_AB_MERGE_C R102, R9, R8, R102 ;  /* 0x000000080966723e */ /* 0x000fe40004806066 */
[----:B------:R-:W-:Y:S02]  /*7eb0*/  F2FP.SATFINITE.E5M2.F32.PACK_AB_MERGE_C R103, R13, R12, R103 ;  /* 0x0000000c0d67723e */ /* 0x000fe40004806067 */
[----:B------:R-:W-:Y:S02]  /*7ec0*/  F2FP.SATFINITE.E5M2.F32.PACK_AB_MERGE_C R108, R23, R18, RZ ;  /* 0x00000012176c723e */ /* 0x000fe400048060ff */
[----:B------:R-:W-:Y:S01]  /*7ed0*/  F2FP.SATFINITE.E5M2.F32.PACK_AB_MERGE_C R109, R27, R22, RZ ;  /* 0x000000161b6d723e */ /* 0x000fe200048060ff */
[----:B------:R1:W-:Y:S01]  /*7ee0*/  STS.128 [R71+UR44+0x2400], R100 ;  /* 0x0024006447007988 */ /* 0x0003e20008000c2c */
[----:B------:R-:W-:Y:S02]  /*7ef0*/  F2FP.SATFINITE.E5M2.F32.PACK_AB_MERGE_C R113, R31, R26, RZ ;  /* 0x0000001a1f71723e */ /* 0x000fe400048060ff */
[----:B------:R-:W-:Y:S02]  /*7f00*/  F2FP.SATFINITE.E5M2.F32.PACK_AB_MERGE_C R114, R35, R30, RZ ;  /* 0x0000001e2372723e */ /* 0x000fe400048060ff */
[----:B------:R-:W-:Y:S02]  /*7f10*/  F2FP.SATFINITE.E5M2.F32.PACK_AB_MERGE_C R108, R17, R16, R108 ;  /* 0x00000010116c723e */ /* 0x000fe4000480606c */
[----:B------:R-:W-:Y:S02]  /*7f20*/  F2FP.SATFINITE.E5M2.F32.PACK_AB_MERGE_C R109, R21, R20, R109 ;  /* 0x00000014156d723e */ /* 0x000fe4000480606d */
[----:B------:R-:W-:Y:S02]  /*7f30*/  F2FP.SATFINITE.E5M2.F32.PACK_AB_MERGE_C R110, R25, R24, R113 ;  /* 0x00000018196e723e */ /* 0x000fe40004806071 */
[----:B------:R-:W-:Y:S02]  /*7f40*/  F2FP.SATFINITE.E5M2.F32.PACK_AB_MERGE_C R111, R29, R28, R114 ;  /* 0x0000001c1d6f723e */ /* 0x000fe40004806072 */
[----:B------:R-:W-:Y:S03]  /*7f50*/  @P6 SHF.L.U32 R113, R92, 0x1f, RZ ;  /* 0x0000001f5c716819 */ /* 0x000fe600000006ff */
[----:B------:R1:W-:Y:S01]  /*7f60*/  STS.128 [R104+0x2410], R108 ;  /* 0x0024106c68007388 */ /* 0x0003e20000000c00 */
[----:B------:R-:W-:Y:S01]  /*7f70*/  @!PT LDS RZ, [RZ] ;  /* 0x00000000fffff984 */ /* 0x000fe20000000800 */
[----:B------:R-:W-:Y:S01]  /*7f80*/  @!PT LDS RZ, [RZ] ;  /* 0x00000000fffff984 */ /* 0x000fe20000000800 */
[----:B------:R-:W-:Y:S01]  /*7f90*/  @!PT LDS RZ, [RZ] ;  /* 0x00000000fffff984 */ /* 0x000fe20000000800 */
[----:B------:R-:W-:Y:S01]  /*7fa0*/  @!PT LDS RZ, [RZ] ;  /* 0x00000000fffff984 */ /* 0x000fe20000000800 */
[----:B------:R2:W-:Y:S07]  /*7fb0*/  MEMBAR.ALL.CTA ;  /* 0x0000000000007992 */ /* 0x0005ee0000008000 */
[----:B--2---:R-:W2:Y:S02]  /*7fc0*/  FENCE.VIEW.ASYNC.S ;  /* 0x00000000000073c6 */ /* 0x004ea40000000000 */
[----:B--2---:R-:W-:Y:S06]  /*7fd0*/  BAR.SYNC.DEFER_BLOCKING 0x1, 0x80 ;  /* 0x0042000000007b1d */ /* 0x004fec0000010000 */
[----:B------:R-:W-:Y:S05]  /*7fe0*/  @P0 BRA `(.L_x_133) ;  /* 0x0000000000280947 */ /* 0x000fea0003800000 */
[----:B------:R-:W-:Y:S01]  /*7ff0*/  UIADD3 UR4, UPT, UPT, UR44, 0x2400, URZ ;  /* 0x000024002c047890 */ /* 0x000fe2000fffe0ff */
[----:B------:R-:W-:Y:S05]  /*8000*/  UMOV UR51, UR36 ;  /* 0x0000002400337c82 */ /* 0x000fea0008000000 */
[----:B------:R-:W-:Y:S01]  /*8010*/  MOV R97, UR4 ;  /* 0x0000000400617c02 */ /* 0x000fe20008000f00 */
[----:B------:R-:W-:Y:S03]  /*8020*/  UIADD3 UR4, UP0, UPT, UR62, 0x680, URZ ;  /* 0x000006803e047890 */ /* 0x000fe6000ff1e0ff */
[----:B------:R-:W-:Y:S01]  /*8030*/  R2UR UR48, R97 ;  /* 0x00000000613072ca */ /* 0x000fe200000e0000 */
[----:B------:R-:W-:Y:S11]  /*8040*/  UIADD3.X UR5, UPT, UPT, URZ, UR63, URZ, UP0, !UPT ;  /* 0x0000003fff057290 */ /* 0x000ff600087fe4ff */
[----:B------:R-:W-:Y:S01]  /*8050*/  @!UPT UIADD3 URZ, UPT, UPT, URZ, URZ, URZ ;  /* 0x000000fffffff290 */ /* 0x000fe2000fffe0ff */
[----:B------:R2:W-:Y:S01]  /*8060*/  UTMASTG.3D [UR48], [UR4] ;  /* 0x00000030040073b5 */ /* 0x0005e20008010000 */
[----:B------:R0:W-:Y:S01]  /*8070*/  UTMACMDFLUSH ;  /* 0x00000000000079b7 */ /* 0x0001e20000000000 */
[----:B--2---:R-:W-:Y:S04]  /*8080*/  DEPBAR.LE SB0, 0x1 ;  /* 0x000080400000791a */ /* 0x004fe80000000000 */
.L_x_133:
[----:B------:R-:W-:Y:S05]  /*8090*/  BSYNC.RECONVERGENT B0 ;  /* 0x0000000000007941 */ /* 0x000fea0003800200 */
.L_x_132:
[----:B------:R-:W-:Y:S06]  /*80a0*/  BAR.SYNC.DEFER_BLOCKING 0x1, 0x80 ;  /* 0x0042000000007b1d */ /* 0x000fec0000010000 */
[----:B------:R-:W2:Y:S01]  /*80b0*/  @P6 SYNCS.PHASECHK.TRANS64.TRYWAIT P0, [R112+URZ+0x220], R113 ;  /* 0x00022071700065a7 */ /* 0x000ea200080011ff */
[----:B------:R-:W-:Y:S01]  /*80c0*/  BSSY B1, `(.L_x_134) ;  /* 0x0000020000017945 */ /* 0x000fe20003800000 */
[----:B--2---:R-:W-:Y:S03]  /*80d0*/  @P6 SEL R105, RZ, 0x1, !P0 ;  /* 0x00000001ff696807 */ /* 0x004fe60004000000 */
[----:B------:R-:W-:Y:S05]  /*80e0*/  @!P6 BRA `(.L_x_135) ;  /* 0x000000000074e947 */ /* 0x000fea0003800000 */
[----:B------:R-:W-:Y:S01]  /*80f0*/  ISETP.NE.AND P1, PT, R106, RZ, PT ;  /* 0x000000ff6a00720c */ /* 0x000fe20003f25270 */
[----:B------:R-:W2:Y:S01]  /*8100*/  S2R R0, SR_CgaCtaId ;  /* 0x0000000000007919 */ /* 0x000ea20000008800 */
[----:B------:R-:W-:Y:S01]  /*8110*/  ISETP.NE.AND P0, PT, R105, RZ, PT ;  /* 0x000000ff6900720c */ /* 0x000fe20003f05270 */
[----:B------:R-:W-:Y:S10]  /*8120*/  BSSY B0, `(.L_x_136) ;  /* 0x0000008000007945 */ /* 0x000ff40003800000 */
[----:B------:R-:W-:Y:S05]  /*8130*/  @P1 IMAD R2, R94, 0x1000, R71 ;  /* 0x000010005e021824 */ /* 0x000fea00078e0247 */
[----:B------:R-:W-:Y:S05]  /*8140*/  @P1 IADD3 R4, PT, PT, R2, UR44, RZ ;  /* 0x0000002c02041c10 */ /* 0x000fea000fffe0ff */
[----:B------:R-:W-:Y:S01]  /*8150*/  @P1 IMAD.IADD R4, R4, 0x1, R107 ;  /* 0x0000000104041824 */ /* 0x000fe200078e026b */
[----:B------:R-:W-:Y:S06]  /*8160*/  @P0 BRA `(.L_x_137) ;  /* 0x00000000000c0947 */ /* 0x000fec0003800000 */
[----:B------:R-:W-:Y:S04]  /*8170*/  SHF.L.U32 R3, R92, 0x1f, RZ ;  /* 0x0000001f5c037819 */ /* 0x000fe800000006ff */
[----:B------:R-:W3:Y:S02]  /*8180*/  SYNCS.PHASECHK.TRANS64.TRYWAIT P0, [R112+URZ+0x220], R3 ;  /* 0x00022003700075a7 */ /* 0x000ee400080011ff */
[----:B---3--:R-:W-:Y:S05]  /*8190*/  @!P0 BRA `(.L_x_138) ;  /* 0x00000020007c8947 */ /* 0x008fea0003800000 */
.L_x_137:
[----:B------:R-:W-:Y:S05]  /*81a0*/  BSYNC B0 ;  /* 0x0000000000007941 */ /* 0x000fea0003800000 */
.L_x_136:
[----:B------:R-:W-:Y:S01]  /*81b0*/  ISETP.NE.AND P0, PT, R106, RZ, PT ;  /* 0x000000ff6a00720c */ /* 0x000fe20003f05270 */
[----:B---3--:R-:W-:Y:S02]  /*81c0*/  VIADD R3, R112, 0x230 ;  /* 0x0000023070037836 */ /* 0x008fe40000000000 */
[----:B------:R-:W-:Y:S03]  /*81d0*/  VIADD R94, R94, 0x1 ;  /* 0x000000015e5e7836 */ /* 0x000fe60000000000 */
[----:B--2---:R-:W-:Y:S07]  /*81e0*/  PRMT R0, R0, 0x654, R3 ;  /* 0x0000065400007816 */ /* 0x004fee0000000003 */
[----:B------:R2:W3:Y:S04]  /*81f0*/  @P0 LDS.128 R72, [R2+UR44+0x400] ;  /* 0x0004002c02480984 */ /* 0x0004e80008000c00 */
[----:B------:R2:W4:Y:S01]  /*8200*/  @P0 LDS.128 R76, [R4+0x410] ;  /* 0x00041000044c0984 */ /* 0x0005220000000c00 */
        /* <DEDUP_REMOVED lines=11> */
.L_x_135:
[----:B------:R-:W-:Y:S05]  /*82c0*/  BSYNC B1 ;  /* 0x0000000000017941 */ /* 0x000fea0003800000 */
.L_x_134:
[----:B--2---:R-:W-:Y:S05]  /*82d0*/  VIADD R0, R39, 0x40 ;  /* 0x0000004027007836 */ /* 0x004fea0000000000 */
[----:B------:R-:W-:Y:S04]  /*82e0*/  SHF.R.U32.HI R0, RZ, 0x15, R0 ;  /* 0x00000015ff007819 */ /* 0x000fe80000011600 */
[----:B------:R-:W-:Y:S11]  /*82f0*/  LOP3.LUT P0, RZ, R0, 0x3, R89, 0x48, !PT ;  /* 0x0000000300ff7812 */ /* 0x000ff60007804859 */
[----:B------:R-:W-:Y:S02]  /*8300*/  @!UPT UIADD3 URZ, UPT, UPT, URZ, URZ, URZ ;  /* 0x000000fffffff290 */ /* 0x000fe4000fffe0ff */
[----:B------:R-:W-:Y:S05]  /*8310*/  @!P0 BRA `(.L_x_139) ;  /* 0x0000000000408947 */ /* 0x000fea0003800000 */
[----:B------:R-:W2:Y:S01]  /*8320*/  LDCU.64 UR8, c[0x4][0x70] ;  /* 0x01000e00ff0877ac */ /* 0x000ea20008000a00 */
[----:B------:R-:W-:Y:S01]  /*8330*/  MOV R3, 0x0 ;  /* 0x0000000000037802 */ /* 0x000fe20000000f00 */
[----:B------:R-:W-:Y:S02]  /*8340*/  HFMA2 R12, -RZ, RZ, 0, 5.9604644775390625e-08 ;  /* 0x00000001ff0c7431 */ /* 0x000fe400000001ff */
[----:B------:R-:W-:Y:S02]  /*8350*/  IMAD.MOV.U32 R8, RZ, RZ, 0x192 ;  /* 0x00000192ff087424 */ /* 0x000fe400078e00ff */
[----:B------:R-:W-:Y:S01]  /*8360*/  IMAD.MOV.U32 R13, RZ, RZ, RZ ;  /* 0x000000ffff0d7224 */ /* 0x000fe200078e00ff */
[----:B------:R-:W5:Y:S01]  /*8370*/  LDCU.64 UR6, c[0x4][0x78] ;  /* 0x01000f00ff0677ac */ /* 0x000f620008000a00 */
[----:B------:R-:W1:Y:S01]  /*8380*/  LDC.64 R2, c[0x4][R3] ;  /* 0x0100000003027b82 */ /* 0x000e620000000a00 */
[----:B------:R-:W3:Y:S01]  /*8390*/  LDCU.64 UR4, c[0x4][0x10] ;  /* 0x01000200ff0477ac */ /* 0x000ee20008000a00 */
[----:B--2---:R-:W-:Y:S01]  /*83a0*/  MOV R5, UR9 ;  /* 0x0000000900057c02 */ /* 0x004fe20008000f00 */
[----:B------:R-:W-:Y:S01]  /*83b0*/  IMAD.U32 R4, RZ, RZ, UR8 ;  /* 0x00000008ff047e24 */ /* 0x000fe2000f8e00ff */
[----:B-----5:R-:W-:Y:S01]  /*83c0*/  MOV R7, UR7 ;  /* 0x0000000700077c02 */ /* 0x020fe20008000f00 */
[----:B------:R-:W-:Y:S01]  /*83d0*/  IMAD.U32 R6, RZ, RZ, UR6 ;  /* 0x00000006ff067e24 */ /* 0x000fe2000f8e00ff */
[----:B---3--:R-:W-:Y:S01]  /*83e0*/  MOV R11, UR5 ;  /* 0x00000005000b7c02 */ /* 0x008fe20008000f00 */
[----:B------:R-:W-:Y:S02]  /*83f0*/  IMAD.U32 R10, RZ, RZ, UR4 ;  /* 0x00000004ff0a7e24 */ /* 0x000fe4000f8e00ff */
[----:B------:R-:W-:Y:S07]  /*8400*/  LEPC R20, `(.L_x_139) ;  /* 0x000000001014794e */ /* 0x000fee0000000000 */
[----:B-1--4-:R-:W-:Y:S05]  /*8410*/  CALL.ABS.NOINC R2 ;  /* 0x0000000002007343 */ /* 0x012fea0003c00000 */
.L_x_139:
[----:B------:R-:W-:Y:S01]  /*8420*/  ISETP.NE.AND P0, PT, R98, RZ, PT ;  /* 0x000000ff6200720c */ /* 0x000fe20003f05270 */
[----:B------:R-:W-:Y:S05]  /*8430*/  WARPSYNC.ALL ;  /* 0x0000000000007948 */ /* 0x000fea0003800000 */
[----:B------:R-:W-:Y:S01]  /*8440*/  R2UR UR4, R39 ;  /* 0x00000000270472ca */ /* 0x000fe200000e0000 */
[----:B------:R-:W2:Y:S01]  /*8450*/  S2UR UR6, SR_CgaCtaId ;  /* 0x00000000000679c3 */ /* 0x000ea20000008800 */
[-C--:B---3--:R-:W-:Y:S01]  /*8460*/  F2FP.F16.E5M2.UNPACK_B R42, R72.reuse ;  /* 0x00000048ff2a723e */ /* 0x088fe200020004ff */
[----:B------:R-:W-:Y:S01]  /*8470*/  BSSY.RECONVERGENT B0, `(.L_x_140) ;  /* 0x000009b000007945 */ /* 0x000fe20003800200 */
[----:B------:R-:W-:Y:S02]  /*8480*/  F2FP.F16.E5M2.UNPACK_B R72, R72.H1 ;  /* 0x00000048ff48723e */ /* 0x000fe400030004ff */
[-C--:B------:R-:W-:Y:S01]  /*8490*/  F2FP.F16.E5M2.UNPACK_B R46, R73.reuse ;  /* 0x00000049ff2e723e */ /* 0x080fe200020004ff */
[--C-:B------:R-:W-:Y:S01]  /*84a0*/  HADD2.F32 R40, -RZ, R42.reuse.H0_H0 ;  /* 0x2000002aff287230 */ /* 0x100fe20000004100 */
[----:B------:R-:W-:Y:S01]  /*84b0*/  F2FP.F16.E5M2.UNPACK_B R73, R73.H1 ;  /* 0x00000049ff49723e */ /* 0x000fe200030004ff */
[----:B------:R-:W-:Y:S01]  /*84c0*/  HADD2.F32 R42, -RZ, R42.H1_H1 ;  /* 0x3000002aff2a7230 */ /* 0x000fe20000004100 */
[-C--:B------:R-:W-:Y:S01]  /*84d0*/  F2FP.F16.E5M2.UNPACK_B R50, R74.reuse ;  /* 0x0000004aff32723e */ /* 0x080fe200020004ff */
[----:B------:R-:W-:Y:S01]  /*84e0*/  HADD2.F32 R43, -RZ, R72.H0_H0 ;  /* 0x20000048ff2b7230 */ /* 0x000fe20000004100 */
[----:B------:R-:W-:Y:S01]  /*84f0*/  F2FP.F16.E5M2.UNPACK_B R74, R74.H1 ;  /* 0x0000004aff4a723e */ /* 0x000fe200030004ff */
[----:B------:R-:W-:Y:S01]  /*8500*/  LDTM.16dp32bit_t0_t15.x32 R4, tmem[UR4+0x40] ;  /* 0x00004004000479ee */ /* 0x000fe20008a80000 */
[----:B------:R-:W3:Y:S01]  /*8510*/  LDTM.16dp32bit_t16_t31.x32 R4, tmem[UR4+0x60] ;  /* 0x00006004000479ee */ /* 0x000ee20008aa0000 */
[----:B------:R-:W-:Y:S01]  /*8520*/  NOP ;  /* 0x0000000000007918 */ /* 0x000fe20000000000 */
[--C-:B------:R-:W-:Y:S01]  /*8530*/  HADD2.F32 R45, -RZ, R46.reuse.H0_H0 ;  /* 0x2000002eff2d7230 */ /* 0x100fe20000004100 */
[----:B------:R-:W-:Y:S01]  /*8540*/  R2UR UR5, R99 ;  /* 0x00000000630572ca */ /* 0x000fe200000e0000 */
[----:B------:R-:W-:Y:S01]  /*8550*/  HADD2.F32 R46, -RZ, R46.H1_H1 ;  /* 0x3000002eff2e7230 */ /* 0x000fe20000004100 */
[----:B------:R-:W-:Y:S01]  /*8560*/  F2FP.F16.E5M2.UNPACK_B R54, R75 ;  /* 0x0000004bff36723e */ /* 0x000fe200020004ff */
[--C-:B------:R-:W-:Y:S01]  /*8570*/  HADD2.F32 R49, -RZ, R50.reuse.H0_H0 ;  /* 0x20000032ff317230 */ /* 0x100fe20000004100 */
[----:B----4-:R-:W-:Y:S01]  /*8580*/  F2FP.F16.E5M2.UNPACK_B R58, R76 ;  /* 0x0000004cff3a723e */ /* 0x010fe200020004ff */
[----:B------:R-:W-:Y:S01]  /*8590*/  HADD2.F32 R50, -RZ, R50.H1_H1 ;  /* 0x30000032ff327230 */ /* 0x000fe20000004100 */
[----:B------:R-:W-:Y:S01]  /*85a0*/  F2FP.F16.E5M2.UNPACK_B R62, R77 ;  /* 0x0000004dff3e723e */ /* 0x000fe200020004ff */
[--C-:B------:R-:W-:Y:S01]  /*85b0*/  HADD2.F32 R53, -RZ, R54.reuse.H0_H0 ;  /* 0x20000036ff357230 */ /* 0x100fe20000004100 */
[----:B------:R-:W-:Y:S01]  /*85c0*/  F2FP.F16.E5M2.UNPACK_B R66, R78 ;  /* 0x0000004eff42723e */ /* 0x000fe200020004ff */
[----:B------:R-:W-:Y:S01]  /*85d0*/  HADD2.F32 R54, -RZ, R54.H1_H1 ;  /* 0x30000036ff367230 */ /* 0x000fe20000004100 */
[----:B------:R-:W-:Y:S01]  /*85e0*/  F2FP.F16.E5M2.UNPACK_B R69, R79 ;  /* 0x0000004fff45723e */ /* 0x000fe200020004ff */
[--C-:B------:R-:W-:Y:S01]  /*85f0*/  HADD2.F32 R57, -RZ, R58.reuse.H0_H0 ;  /* 0x2000003aff397230 */ /* 0x100fe20000004100 */
[----:B------:R-:W-:Y:S01]  /*8600*/  F2FP.F16.E5M2.UNPACK_B R75, R75.H1 ;  /* 0x0000004bff4b723e */ /* 0x000fe200030004ff */
[----:B------:R-:W-:Y:S01]  /*8610*/  UIADD3 UR4, UPT, UPT, UR5, 0x290, URZ ;  /* 0x0000029005047890 */ /* 0x000fe2000fffe0ff */
[----:B------:R-:W-:Y:S01]  /*8620*/  HADD2.F32 R59, -RZ, R58.H1_H1 ;  /* 0x3000003aff3b7230 */ /* 0x000fe20000004100 */
[----:B------:R-:W-:Y:S01]  /*8630*/  F2FP.F16.E5M2.UNPACK_B R76, R76.H1 ;  /* 0x0000004cff4c723e */ /* 0x000fe200030004ff */
[--C-:B------:R-:W-:Y:S01]  /*8640*/  HADD2.F32 R61, -RZ, R62.reuse.H0_H0 ;  /* 0x2000003eff3d7230 */ /* 0x100fe20000004100 */
[----:B------:R-:W-:Y:S01]  /*8650*/  F2FP.F16.E5M2.UNPACK_B R77, R77.H1 ;  /* 0x0000004dff4d723e */ /* 0x000fe200030004ff */
[----:B------:R-:W-:Y:S01]  /*8660*/  HADD2.F32 R62, -RZ, R62.H1_H1 ;  /* 0x3000003eff3e7230 */ /* 0x000fe20000004100 */
[----:B------:R-:W-:Y:S01]  /*8670*/  F2FP.F16.E5M2.UNPACK_B R78, R78.H1 ;  /* 0x0000004eff4e723e */ /* 0x000fe200030004ff */
[--C-:B------:R-:W-:Y:S01]  /*8680*/  HADD2.F32 R65, -RZ, R66.reuse.H0_H0 ;  /* 0x20000042ff417230 */ /* 0x100fe20000004100 */
[----:B--2---:R-:W-:Y:S01]  /*8690*/  UPRMT UR4, UR6, 0x654, UR4 ;  /* 0x0000065406047896 */ /* 0x004fe20008000004 */
[C---:B---3--:R-:W-:Y:S01]  /*86a0*/  FMUL R4, R38.reuse, R4 ;  /* 0x0000000426047220 */ /* 0x048fe20000400000 */
[C---:B------:R-:W-:Y:S01]  /*86b0*/  FMUL R5, R38.reuse, R5 ;  /* 0x0000000526057220 */ /* 0x040fe20000400000 */
[C---:B------:R-:W-:Y:S01]  /*86c0*/  FMUL R8, R38.reuse, R8 ;  /* 0x0000000826087220 */ /* 0x040fe20000400000 */
[C---:B------:R-:W-:Y:S01]  /*86d0*/  FMUL R9, R38.reuse, R9 ;  /* 0x0000000926097220 */ /* 0x040fe20000400000 */
[C---:B------:R-:W-:Y:S01]  /*86e0*/  FFMA R4, R41.reuse, R40, R4 ;  /* 0x0000002829047223 */ /* 0x040fe20000000004 */
[C---:B------:R-:W-:Y:S01]  /*86f0*/  FFMA R5, R41.reuse, R42, R5 ;  /* 0x0000002a29057223 */ /* 0x040fe20000000005 */
[C---:B------:R-:W-:Y:S01]  /*8700*/  FMUL R12, R38.reuse, R12 ;  /* 0x0000000c260c7220 */ /* 0x040fe20000400000 */
[C---:B------:R-:W-:Y:S01]  /*8710*/  FMUL R13, R38.reuse, R13 ;  /* 0x0000000d260d7220 */ /* 0x040fe20000400000 */
[----:B------:R-:W-:Y:S01]  /*8720*/  SYNCS.ARRIVE.TRANS64.RED.A1T0 RZ, [UR4], RZ ;  /* 0x000000ffffff79a7 */ /* 0x000fe20008100404 */
        /* <DEDUP_REMOVED lines=15> */
[--C-:B------:R-:W-:Y:S02]  /*8820*/  HADD2.F32 R47, -RZ, R73.reuse.H0_H0 ;  /* 0x20000049ff2f7230 */ /* 0x100fe40000004100 */
[C---:B------:R-:W-:Y:S01]  /*8830*/  FMUL R10, R38.reuse, R10 ;  /* 0x0000000a260a7220 */ /* 0x040fe20000400000 */
[C---:B------:R-:W-:Y:S01]  /*8840*/  FFMA R6, R41.reuse, R43, R6 ;  /* 0x0000002b29067223 */ /* 0x040fe20000000006 */
[----:B------:R-:W-:Y:S02]  /*8850*/  HADD2.F32 R48, -RZ, R73.H1_H1 ;  /* 0x30000049ff307230 */ /* 0x000fe40000004100 */
[C---:B------:R-:W-:Y:S01]  /*8860*/  FFMA R7, R41.reuse, R44, R7 ;  /* 0x0000002c29077223 */ /* 0x040fe20000000007 */
[C---:B------:R-:W-:Y:S01]  /*8870*/  FFMA R8, R41.reuse, R45, R8 ;  /* 0x0000002d29087223 */ /* 0x040fe20000000008 */
[C---:B------:R-:W-:Y:S01]  /*8880*/  FFMA R9, R41.reuse, R46, R9 ;  /* 0x0000002e29097223 */ /* 0x040fe20000000009 */
[----:B------:R-:W-:Y:S01]  /*8890*/  FFMA R10, R41, R47, R10 ;  /* 0x0000002f290a7223 */ /* 0x000fe2000000000a */
[----:B------:R-:W-:Y:S01]  /*88a0*/  HADD2.F32 R43, -RZ, R69.H0_H0 ;  /* 0x20000045ff2b7230 */ /* 0x000fe20000004100 */
[----:B-1----:R-:W-:Y:S01]  /*88b0*/  F2FP.SATFINITE.E5M2.F32.PACK_AB_MERGE_C R100, R7, R6, RZ ;  /* 0x000000060764723e */ /* 0x002fe200048060ff */
[C---:B------:R-:W-:Y:S01]  /*88c0*/  FMUL R11, R38.reuse, R11 ;  /* 0x0000000b260b7220 */ /* 0x040fe20000400000 */
[--C-:B------:R-:W-:Y:S02]  /*88d0*/  HADD2.F32 R51, -RZ, R74.reuse.H0_H0 ;  /* 0x2000004aff337230 */ /* 0x100fe40000004100 */
[C---:B------:R-:W-:Y:S01]  /*88e0*/  FMUL R14, R38.reuse, R14 ;  /* 0x0000000e260e7220 */ /* 0x040fe20000400000 */
[----:B------:R-:W-:Y:S01]  /*88f0*/  HADD2.F32 R52, -RZ, R74.H1_H1 ;  /* 0x3000004aff347230 */ /* 0x000fe20000004100 */
[----:B------:R-:W-:Y:S01]  /*8900*/  F2FP.SATFINITE.E5M2.F32.PACK_AB_MERGE_C R100, R5, R4, R100 ;  /* 0x000000040564723e */ /* 0x000fe20004806064 */
[C---:B------:R-:W-:Y:S01]  /*8910*/  FFMA R11, R41.reuse, R48, R11 ;  /* 0x00000030290b7223 */ /* 0x040fe2000000000b */
[C---:B------:R-:W-:Y:S01]  /*8920*/  FFMA R12, R41.reuse, R49, R12 ;  /* 0x00000031290c7223 */ /* 0x040fe2000000000c */
[C---:B------:R-:W-:Y:S01]  /*8930*/  FFMA R13, R41.reuse, R50, R13 ;  /* 0x00000032290d7223 */ /* 0x040fe2000000000d */
[----:B------:R-:W-:Y:S01]  /*8940*/  FFMA R14, R41, R51, R14 ;  /* 0x00000033290e7223 */ /* 0x000fe2000000000e */
[C---:B------:R-:W-:Y:S01]  /*8950*/  FMUL R15, R38.reuse, R15 ;  /* 0x0000000f260f7220 */ /* 0x040fe20000400000 */
[----:B------:R-:W-:Y:S01]  /*8960*/  F2FP.F16.E5M2.UNPACK_B R79, R79.H1 ;  /* 0x0000004fff4f723e */ /* 0x000fe200030004ff */
[--C-:B------:R-:W-:Y:S01]  /*8970*/  HADD2.F32 R55, -RZ, R75.reuse.H0_H0 ;  /* 0x2000004bff377230 */ /* 0x100fe20000004100 */
[----:B------:R-:W-:Y:S01]  /*8980*/  F2FP.SATFINITE.E5M2.F32.PACK_AB_MERGE_C R101, R11, R10, RZ ;  /* 0x0000000a0b65723e */ /* 0x000fe200048060ff */
[C---:B------:R-:W-:Y:S01]  /*8990*/  FFMA R15, R41.reuse, R52, R15 ;  /* 0x00000034290f7223 */ /* 0x040fe2000000000f */
[C---:B------:R-:W-:Y:S01]  /*89a0*/  FFMA R16, R41.reuse, R53, R16 ;  /* 0x0000003529107223 */ /* 0x040fe20000000010 */
[----:B------:R-:W-:Y:S01]  /*89b0*/  FFMA R17, R41, R54, R17 ;  /* 0x0000003629117223 */ /* 0x000fe20000000011 */
[----:B------:R-:W-:Y:S01]  /*89c0*/  F2FP.SATFINITE.E5M2.F32.PACK_AB_MERGE_C R101, R9, R8, R101 ;  /* 0x000000080965723e */ /* 0x000fe20004806065 */
[----:B------:R-:W-:Y:S01]  /*89d0*/  HADD2.F32 R56, -RZ, R75.H1_H1 ;  /* 0x3000004bff387230 */ /* 0x000fe20000004100 */
[----:B------:R-:W-:Y:S01]  /*89e0*/  F2FP.SATFINITE.E5M2.F32.PACK_AB_MERGE_C R102, R15, R14, RZ ;  /* 0x0000000e0f66723e */ /* 0x000fe200048060ff */
[C---:B------:R-:W-:Y:S01]  /*89f0*/  FMUL R18, R38.reuse, R18 ;  /* 0x0000001226127220 */ /* 0x040fe20000400000 */
[C---:B------:R-:W-:Y:S01]  /*8a00*/  FMUL R19, R38.reuse, R19 ;  /* 0x0000001326137220 */ /* 0x040fe20000400000 */
[--C-:B------:R-:W-:Y:S02]  /*8a10*/  HADD2.F32 R58, -RZ, R76.reuse.H0_H0 ;  /* 0x2000004cff3a7230 */ /* 0x100fe40000004100 */
[C---:B------:R-:W-:Y:S01]  /*8a20*/  FMUL R3, R38.reuse, R22 ;  /* 0x0000001626037220 */ /* 0x040fe20000400000 */
[C---:B------:R-:W-:Y:S01]  /*8a30*/  FFMA R18, R41.reuse, R55, R18 ;  /* 0x0000003729127223 */ /* 0x040fe20000000012 */
[----:B------:R-:W-:Y:S02]  /*8a40*/  HADD2.F32 R60, -RZ, R76.H1_H1 ;  /* 0x3000004cff3c7230 */ /* 0x000fe40000004100 */
        /* <DEDUP_REMOVED lines=42> */
[----:B------:R-:W-:Y:S03]  /*8cf0*/  IADD3 R70, PT, PT, R36, 0x1, RZ ;  /* 0x0000000124467810 */ /* 0x000fe60007ffe0ff */
        /* <DEDUP_REMOVED lines=9> */
[----:B------:R-:W-:Y:S02]  /*8d90*/  UIADD3 UR4, UP0, UPT, UR62, 0x680, URZ ;  /* 0x000006803e047890 */ /* 0x000fe4000ff1e0ff */
[----:B------:R-:W-:Y:S02]  /*8da0*/  UIADD3 UR9, UPT, UPT, UR49, 0x40, URZ ;  /* 0x0000004031097890 */ /* 0x000fe4000fffe0ff */
[----:B------:R-:W-:Y:S02]  /*8db0*/  UIADD3 UR8, UPT, UPT, UR44, 0x3400, URZ ;  /* 0x000034002c087890 */ /* 0x000fe4000fffe0ff */
[----:B------:R-:W-:Y:S01]  /*8dc0*/  UIADD3.X UR5, UPT, UPT, URZ, UR63, URZ, UP0, !UPT ;  /* 0x0000003fff057290 */ /* 0x000fe200087fe4ff */
[----:B------:R-:W-:Y:S01]  /*8dd0*/  UMOV UR10, UR50 ;  /* 0x00000032000a7c82 */ /* 0x000fe20008000000 */
[----:B------:R-:W-:Y:S07]  /*8de0*/  UMOV UR11, UR36 ;  /* 0x00000024000b7c82 */ /* 0x000fee0008000000 */
[----:B------:R2:W-:Y:S01]  /*8df0*/  UTMASTG.3D [UR8], [UR4] ;  /* 0x00000008040073b5 */ /* 0x0005e20008010000 */
[----:B------:R0:W-:Y:S01]  /*8e00*/  UTMACMDFLUSH ;  /* 0x00000000000079b7 */ /* 0x0001e20000000000 */
[----:B--2---:R-:W-:Y:S04]  /*8e10*/  DEPBAR.LE SB0, 0x1 ;  /* 0x000080400000791a */ /* 0x004fe80000000000 */
.L_x_141:
[----:B------:R-:W-:Y:S05]  /*8e20*/  BSYNC.RECONVERGENT B0 ;  /* 0x0000000000007941 */ /* 0x000fea0003800200 */
.L_x_140:
[----:B------:R-:W-:Y:S01]  /*8e30*/  BAR.SYNC.DEFER_BLOCKING 0x1, 0x80 ;  /* 0x0042000000007b1d */ /* 0x000fe20000010000 */
[----:B------:R-:W-:Y:S01]  /*8e40*/  ISETP.NE.AND P0, PT, R90, 0x2, PT ;  /* 0x000000025a00780c */ /* 0x000fe20003f05270 */
[----:B------:R-:W-:Y:S01]  /*8e50*/  UISETP.NE.AND UP0, UPT, UR45, URZ, UPT ;  /* 0x000000ff2d00728c */ /* 0x000fe2000bf05270 */
[----:B------:R-:W-:Y:S01]  /*8e60*/  ISETP.NE.AND P1, PT, R70, 0x4, PT ;  /* 0x000000044600780c */ /* 0x000fe20003f25270 */
[----:B------:R-:W-:Y:S01]  /*8e70*/  UIADD3 UR20, UPT, UPT, UR37, UR60, URZ ;  /* 0x0000003c25147290 */ /* 0x000fe2000fffe0ff */
[----:B------:R-:W-:Y:S01]  /*8e80*/  SEL R2, RZ, 0x1, P0 ;  /* 0x00000001ff027807 */ /* 0x000fe20000000000 */
[----:B------:R-:W-:Y:S01]  /*8e90*/  UIADD3 UR16, UPT, UPT, UR38, UR59, URZ ;  /* 0x0000003b26107290 */ /* 0x000fe2000fffe0ff */
[----:B------:R-:W-:Y:S02]  /*8ea0*/  SEL R0, RZ, 0x1, P1 ;  /* 0x00000001ff007807 */ /* 0x000fe40000800000 */
[----:B------:R-:W-:Y:S02]  /*8eb0*/  LOP3.LUT R93, R93, R2, RZ, 0x3c, !PT ;  /* 0x000000025d5d7212 */ /* 0x000fe400078e3cff */
[----:B------:R-:W-:Y:S02]  /*8ec0*/  LOP3.LUT R95, R95, R0, RZ, 0x3c, !PT ;  /* 0x000000005f5f7212 */ /* 0x000fe400078e3cff */
[----:B------:R-:W-:Y:S02]  /*8ed0*/  SEL R90, R90, RZ, P0 ;  /* 0x000000ff5a5a7207 */ /* 0x000fe40000000000 */
[----:B------:R-:W-:Y:S01]  /*8ee0*/  SEL R36, R70, RZ, P1 ;  /* 0x000000ff46247207 */ /* 0x000fe20000800000 */
[----:B------:R-:W-:Y:S01]  /*8ef0*/  UMOV UR36, UR58 ;  /* 0x0000003a00247c82 */ /* 0x000fe20008000000 */
[----:B------:R-:W-:Y:S05]  /*8f00*/  BRA.U UP0, `(.L_x_142) ;  /* 0xffffffd500ac7547 */ /* 0x000fea000b83ffff */
[----:B------:R-:W-:Y:S05]  /*8f10*/  EXIT ;  /* 0x000000000000794d */ /* 0x000fea0003800000 */
.L_x_25:
[----:B-1----:R1:W2:Y:S02]  /*8f20*/  SYNCS.PHASECHK.TRANS64.TRYWAIT P0, [R0+URZ+0x2c0], R3 ;  /* 0x0002c003000075a7 */ /* 0x0022a400080011ff */
[----:B--2---:R-:W-:Y:S05]  /*8f30*/  @!P0 NANOSLEEP.SYNCS 0x989680 ;  /* 0x009896800000895d */ /* 0x004fea0003900000 */
[----:B------:R-:W2:Y:S02]  /*8f40*/  @!P0 SYNCS.PHASECHK.TRANS64 P0, [R0+URZ+0x2c0], R3 ;  /* 0x0002c003000085a7 */ /* 0x000ea400080010ff */
[----:B--2---:R-:W-:Y:S05]  /*8f50*/  @!P0 BRA `(.L_x_25) ;  /* 0xfffffffc00f08947 */ /* 0x004fea000383ffff */
[----:B------:R-:W-:Y:S05]  /*8f60*/  BRA `(.L_x_143) ;  /* 0xffffff9000207947 */ /* 0x000fea000383ffff */
.L_x_28:
[----:B-1----:R-:W-:-:S07]  /*8f70*/  MOV R0, UR33 ;  /* 0x0000002100007c02 */ /* 0x002fce0008000f00 */
.L_x_144:
[----:B-1----:R1:W2:Y:S02]  /*8f80*/  SYNCS.PHASECHK.TRANS64.TRYWAIT P0, [R0+URZ+0x110], R3 ;  /* 0x00011003000075a7 */ /* 0x0022a400080011ff */
[----:B--2---:R-:W-:Y:S05]  /*8f90*/  @!P0 NANOSLEEP.SYNCS 0x989680 ;  /* 0x009896800000895d */ /* 0x004fea0003900000 */
[----:B------:R-:W2:Y:S02]  /*8fa0*/  @!P0 SYNCS.PHASECHK.TRANS64 P0, [R0+URZ+0x110], R3 ;  /* 0x00011003000085a7 */ /* 0x000ea400080010ff */
[----:B--2---:R-:W-:Y:S05]  /*8fb0*/  @!P0 BRA `(.L_x_144) ;  /* 0xfffffffc00f08947 */ /* 0x004fea000383ffff */
[----:B------:R-:W-:Y:S05]  /*8fc0*/  BRA `(.L_x_27) ;  /* 0xffffff9000647947 */ /* 0x000fea000383ffff */
.L_x_35:
[----:B-1----:R-:W-:-:S07]  /*8fd0*/  MOV R0, UR17 ;  /* 0x0000001100007c02 */ /* 0x002fce0008000f00 */
.L_x_145:
[----:B-1----:R1:W2:Y:S02]  /*8fe0*/  SYNCS.PHASECHK.TRANS64.TRYWAIT P0, [R0+URZ+0x110], R3 ;  /* 0x00011003000075a7 */ /* 0x0022a400080011ff */
[----:B--2---:R-:W-:Y:S05]  /*8ff0*/  @!P0 NANOSLEEP.SYNCS 0x989680 ;  /* 0x009896800000895d */ /* 0x004fea0003900000 */
[----:B------:R-:W2:Y:S02]  /*9000*/  @!P0 SYNCS.PHASECHK.TRANS64 P0, [R0+URZ+0x110], R3 ;  /* 0x00011003000085a7 */ /* 0x000ea400080010ff */
[----:B--2---:R-:W-:Y:S05]  /*9010*/  @!P0 BRA `(.L_x_145) ;  /* 0xfffffffc00f08947 */ /* 0x004fea000383ffff */
[----:B------:R-:W-:Y:S05]  /*9020*/  BRA `(.L_x_34) ;  /* 0xffffff9400247947 */ /* 0x000fea000383ffff */
.L_x_40:
[----:B-1----:R1:W2:Y:S02]  /*9030*/  SYNCS.PHASECHK.TRANS64.TRYWAIT P0, [R3+URZ+0x250], R0 ;  /* 0x00025000030075a7 */ /* 0x0022a400080011ff */
[----:B--2---:R-:W-:Y:S05]  /*9040*/  @!P0 NANOSLEEP.SYNCS 0x989680 ;  /* 0x009896800000895d */ /* 0x004fea0003900000 */
[----:B------:R-:W2:Y:S02]  /*9050*/  @!P0 SYNCS.PHASECHK.TRANS64 P0, [R3+URZ+0x250], R0 ;  /* 0x00025000030085a7 */ /* 0x000ea400080010ff */
[----:B--2---:R-:W-:Y:S05]  /*9060*/  @!P0 BRA `(.L_x_40) ;  /* 0xfffffffc00f08947 */ /* 0x004fea000383ffff */
[----:B------:R-:W-:Y:S05]  /*9070*/  BRA `(.L_x_146) ;  /* 0xffffff9400c47947 */ /* 0x000fea000383ffff */
.L_x_44:
[----:B-1----:R-:W-:-:S07]  /*9080*/  MOV R0, UR4 ;  /* 0x0000000400007c02 */ /* 0x002fce0008000f00 */
.L_x_147:
[----:B-1----:R1:W2:Y:S02]  /*9090*/  SYNCS.PHASECHK.TRANS64.TRYWAIT P0, [R0+URZ], R3 ;  /* 0x00000003000075a7 */ /* 0x0022a400080011ff */
[----:B--2---:R-:W-:Y:S05]  /*90a0*/  @!P0 NANOSLEEP.SYNCS 0x989680 ;  /* 0x009896800000895d */ /* 0x004fea0003900000 */
[----:B------:R-:W2:Y:S02]  /*90b0*/  @!P0 SYNCS.PHASECHK.TRANS64 P0, [R0+URZ], R3 ;  /* 0x00000003000085a7 */ /* 0x000ea400080010ff */
[----:B--2---:R-:W-:Y:S05]  /*90c0*/  @!P0 BRA `(.L_x_147) ;  /* 0xfffffffc00f08947 */ /* 0x004fea000383ffff */
[----:B------:R-:W-:Y:S05]  /*90d0*/  BRA `(.L_x_148) ;  /* 0xffffff9c00687947 */ /* 0x000fea000383ffff */
.L_x_45:
[----:B------:R-:W-:-:S07]  /*90e0*/  MOV R0, UR5 ;  /* 0x0000000500007c02 */ /* 0x000fce0008000f00 */
.L_x_149:
[----:B-1----:R1:W2:Y:S02]  /*90f0*/  SYNCS.PHASECHK.TRANS64.TRYWAIT P0, [R0+URZ], R3 ;  /* 0x00000003000075a7 */ /* 0x0022a400080011ff */
[----:B--2---:R-:W-:Y:S05]  /*9100*/  @!P0 NANOSLEEP.SYNCS 0x989680 ;  /* 0x009896800000895d */ /* 0x004fea0003900000 */
[----:B------:R-:W2:Y:S02]  /*9110*/  @!P0 SYNCS.PHASECHK.TRANS64 P0, [R0+URZ], R3 ;  /* 0x00000003000085a7 */ /* 0x000ea400080010ff */
[----:B--2---:R-:W-:Y:S05]  /*9120*/  @!P0 BRA `(.L_x_149) ;  /* 0xfffffffc00f08947 */ /* 0x004fea000383ffff */
[----:B------:R-:W-:Y:S05]  /*9130*/  BRA `(.L_x_150) ;  /* 0xffffff9c00747947 */ /* 0x000fea000383ffff */
.L_x_46:
[----:B------:R-:W-:-:S07]  /*9140*/  MOV R0, UR5 ;  /* 0x0000000500007c02 */ /* 0x000fce0008000f00 */
.L_x_151:
[----:B-1----:R1:W2:Y:S02]  /*9150*/  SYNCS.PHASECHK.TRANS64.TRYWAIT P0, [R0+URZ], R3 ;  /* 0x00000003000075a7 */ /* 0x0022a400080011ff */
[----:B--2---:R-:W-:Y:S05]  /*9160*/  @!P0 NANOSLEEP.SYNCS 0x989680 ;  /* 0x009896800000895d */ /* 0x004fea0003900000 */
[----:B------:R-:W2:Y:S02]  /*9170*/  @!P0 SYNCS.PHASECHK.TRANS64 P0, [R0+URZ], R3 ;  /* 0x00000003000085a7 */ /* 0x000ea400080010ff */
[----:B--2---:R-:W-:Y:S05]  /*9180*/  @!P0 BRA `(.L_x_151) ;  /* 0xfffffffc00f08947 */ /* 0x004fea000383ffff */
[----:B------:R-:W-:Y:S05]  /*9190*/  BRA `(.L_x_152) ;  /* 0xffffff9c00807947 */ /* 0x000fea000383ffff */
.L_x_47:
[----:B------:R-:W-:-:S07]  /*91a0*/  MOV R0, UR5 ;  /* 0x0000000500007c02 */ /* 0x000fce0008000f00 */
.L_x_153:
[----:B-1----:R1:W2:Y:S02]  /*91b0*/  SYNCS.PHASECHK.TRANS64.TRYWAIT P0, [R0+URZ], R3 ;  /* 0x00000003000075a7 */ /* 0x0022a400080011ff */
[----:B--2---:R-:W-:Y:S05]  /*91c0*/  @!P0 NANOSLEEP.SYNCS 0x989680 ;  /* 0x009896800000895d */ /* 0x004fea0003900000 */
[----:B------:R-:W2:Y:S02]  /*91d0*/  @!P0 SYNCS.PHASECHK.TRANS64 P0, [R0+URZ], R3 ;  /* 0x00000003000085a7 */ /* 0x000ea400080010ff */
[----:B--2---:R-:W-:Y:S05]  /*91e0*/  @!P0 BRA `(.L_x_153) ;  /* 0xfffffffc00f08947 */ /* 0x004fea000383ffff */
[----:B------:R-:W-:Y:S05]  /*91f0*/  BRA `(.L_x_154) ;  /* 0xffffff9c008c7947 */ /* 0x000fea000383ffff */
.L_x_48:
[----:B------:R-:W-:-:S07]  /*9200*/  MOV R0, UR5 ;  /* 0x0000000500007c02 */ /* 0x000fce0008000f00 */
.L_x_155:
[----:B-1----:R1:W2:Y:S02]  /*9210*/  SYNCS.PHASECHK.TRANS64.TRYWAIT P0, [R0+URZ], R3 ;  /* 0x00000003000075a7 */ /* 0x0022a400080011ff */
[----:B--2---:R-:W-:Y:S05]  /*9220*/  @!P0 NANOSLEEP.SYNCS 0x989680 ;  /* 0x009896800000895d */ /* 0x004fea0003900000 */
[----:B------:R-:W2:Y:S02]  /*9230*/  @!P0 SYNCS.PHASECHK.TRANS64 P0, [R0+URZ], R3 ;  /* 0x00000003000085a7 */ /* 0x000ea400080010ff */
[----:B--2---:R-:W-:Y:S05]  /*9240*/  @!P0 BRA `(.L_x_155) ;  /* 0xfffffffc00f08947 */ /* 0x004fea000383ffff */
[----:B------:R-:W-:Y:S05]  /*9250*/  BRA `(.L_x_156) ;  /* 0xffffff9c00987947 */ /* 0x000fea000383ffff */
.L_x_49:
[----:B------:R-:W-:-:S07]  /*9260*/  MOV R0, UR5 ;  /* 0x0000000500007c02 */ /* 0x000fce0008000f00 */
.L_x_157:
[----:B-1----:R1:W2:Y:S02]  /*9270*/  SYNCS.PHASECHK.TRANS64.TRYWAIT P0, [R0+URZ], R3 ;  /* 0x00000003000075a7 */ /* 0x0022a400080011ff */
[----:B--2---:R-:W-:Y:S05]  /*9280*/  @!P0 NANOSLEEP.SYNCS 0x989680 ;  /* 0x009896800000895d */ /* 0x004fea0003900000 */
[----:B------:R-:W2:Y:S02]  /*9290*/  @!P0 SYNCS.PHASECHK.TRANS64 P0, [R0+URZ], R3 ;  /* 0x00000003000085a7 */ /* 0x000ea400080010ff */
[----:B--2---:R-:W-:Y:S05]  /*92a0*/  @!P0 BRA `(.L_x_157) ;  /* 0xfffffffc00f08947 */ /* 0x004fea000383ffff */
[----:B------:R-:W-:Y:S05]  /*92b0*/  BRA `(.L_x_158) ;  /* 0xffffff9c00a47947 */ /* 0x000fea000383ffff */
.L_x_50:
[----:B------:R-:W-:-:S07]  /*92c0*/  MOV R0, UR5 ;  /* 0x0000000500007c02 */ /* 0x000fce0008000f00 */
.L_x_159:
[----:B-1----:R1:W2:Y:S02]  /*92d0*/  SYNCS.PHASECHK.TRANS64.TRYWAIT P0, [R0+URZ], R3 ;  /* 0x00000003000075a7 */ /* 0x0022a400080011ff */
[----:B--2---:R-:W-:Y:S05]  /*92e0*/  @!P0 NANOSLEEP.SYNCS 0x989680 ;  /* 0x009896800000895d */ /* 0x004fea0003900000 */
[----:B------:R-:W2:Y:S02]  /*92f0*/  @!P0 SYNCS.PHASECHK.TRANS64 P0, [R0+URZ], R3 ;  /* 0x00000003000085a7 */ /* 0x000ea400080010ff */
[----:B--2---:R-:W-:Y:S05]  /*9300*/  @!P0 BRA `(.L_x_159) ;  /* 0xfffffffc00f08947 */ /* 0x004fea000383ffff */
[----:B------:R-:W-:Y:S05]  /*9310*/  BRA `(.L_x_160) ;  /* 0xffffff9c00b07947 */ /* 0x000fea000383ffff */
.L_x_51:
[----:B------:R-:W-:-:S07]  /*9320*/  MOV R0, UR5 ;  /* 0x0000000500007c02 */ /* 0x000fce0008000f00 */
.L_x_161:
[----:B-1----:R1:W2:Y:S02]  /*9330*/  SYNCS.PHASECHK.TRANS64.TRYWAIT P0, [R0+URZ], R3 ;  /* 0x00000003000075a7 */ /* 0x0022a400080011ff */
[----:B--2---:R-:W-:Y:S05]  /*9340*/  @!P0 NANOSLEEP.SYNCS 0x989680 ;  /* 0x009896800000895d */ /* 0x004fea0003900000 */
[----:B------:R-:W2:Y:S02]  /*9350*/  @!P0 SYNCS.PHASECHK.TRANS64 P0, [R0+URZ], R3 ;  /* 0x00000003000085a7 */ /* 0x000ea400080010ff */
[----:B--2---:R-:W-:Y:S05]  /*9360*/  @!P0 BRA `(.L_x_161) ;  /* 0xfffffffc00f08947 */ /* 0x004fea000383ffff */
[----:B------:R-:W-:Y:S05]  /*9370*/  BRA `(.L_x_162) ;  /* 0xffffff9c00bc7947 */ /* 0x000fea000383ffff */
.L_x_52:
[----:B------:R-:W-:-:S07]  /*9380*/  MOV R0, UR5 ;  /* 0x0000000500007c02 */ /* 0x000fce0008000f00 */
.L_x_163:
[----:B-1----:R1:W2:Y:S02]  /*9390*/  SYNCS.PHASECHK.TRANS64.TRYWAIT P0, [R0+URZ], R3 ;  /* 0x00000003000075a7 */ /* 0x0022a400080011ff */
[----:B--2---:R-:W-:Y:S05]  /*93a0*/  @!P0 NANOSLEEP.SYNCS 0x989680 ;  /* 0x009896800000895d */ /* 0x004fea0003900000 */
[----:B------:R-:W2:Y:S02]  /*93b0*/  @!P0 SYNCS.PHASECHK.TRANS64 P0, [R0+URZ], R3 ;  /* 0x00000003000085a7 */ /* 0x000ea400080010ff */
[----:B--2---:R-:W-:Y:S05]  /*93c0*/  @!P0 BRA `(.L_x_163) ;  /* 0xfffffffc00f08947 */ /* 0x004fea000383ffff */
[----:B------:R-:W-:Y:S05]  /*93d0*/  BRA `(.L_x_164) ;  /* 0xffffff9c00c87947 */ /* 0x000fea000383ffff */
.L_x_53:
[----:B------:R-:W-:-:S07]  /*93e0*/  MOV R0, UR5 ;  /* 0x0000000500007c02 */ /* 0x000fce0008000f00 */
.L_x_165:
[----:B-1----:R1:W2:Y:S02]  /*93f0*/  SYNCS.PHASECHK.TRANS64.TRYWAIT P0, [R0+URZ], R3 ;  /* 0x00000003000075a7 */ /* 0x0022a400080011ff */
[----:B--2---:R-:W-:Y:S05]  /*9400*/  @!P0 NANOSLEEP.SYNCS 0x989680 ;  /* 0x009896800000895d */ /* 0x004fea0003900000 */
[----:B------:R-:W2:Y:S02]  /*9410*/  @!P0 SYNCS.PHASECHK.TRANS64 P0, [R0+URZ], R3 ;  /* 0x00000003000085a7 */ /* 0x000ea400080010ff */
[----:B--2---:R-:W-:Y:S05]  /*9420*/  @!P0 BRA `(.L_x_165) ;  /* 0xfffffffc00f08947 */ /* 0x004fea000383ffff */
[----:B------:R-:W-:Y:S05]  /*9430*/  BRA `(.L_x_166) ;  /* 0xffffff9c00d47947 */ /* 0x000fea000383ffff */
.L_x_54:
[----:B------:R-:W-:-:S07]  /*9440*/  MOV R0, UR5 ;  /* 0x0000000500007c02 */ /* 0x000fce0008000f00 */
.L_x_167:
[----:B-1----:R1:W2:Y:S02]  /*9450*/  SYNCS.PHASECHK.TRANS64.TRYWAIT P0, [R0+URZ], R3 ;  /* 0x00000003000075a7 */ /* 0x0022a400080011ff */
[----:B--2---:R-:W-:Y:S05]  /*9460*/  @!P0 NANOSLEEP.SYNCS 0x989680 ;  /* 0x009896800000895d */ /* 0x004fea0003900000 */
[----:B------:R-:W2:Y:S02]  /*9470*/  @!P0 SYNCS.PHASECHK.TRANS64 P0, [R0+URZ], R3 ;  /* 0x00000003000085a7 */ /* 0x000ea400080010ff */
[----:B--2---:R-:W-:Y:S05]  /*9480*/  @!P0 BRA `(.L_x_167) ;  /* 0xfffffffc00f08947 */ /* 0x004fea000383ffff */
[----:B------:R-:W-:Y:S05]  /*9490*/  BRA `(.L_x_168) ;  /* 0xffffff9c00e07947 */ /* 0x000fea000383ffff */
.L_x_55:
[----:B------:R-:W-:-:S07]  /*94a0*/  MOV R0, UR5 ;  /* 0x0000000500007c02 */ /* 0x000fce0008000f00 */
.L_x_169:
[----:B-1----:R1:W2:Y:S02]  /*94b0*/  SYNCS.PHASECHK.TRANS64.TRYWAIT P0, [R0+URZ], R3 ;  /* 0x00000003000075a7 */ /* 0x0022a400080011ff */
[----:B--2---:R-:W-:Y:S05]  /*94c0*/  @!P0 NANOSLEEP.SYNCS 0x989680 ;  /* 0x009896800000895d */ /* 0x004fea0003900000 */
[----:B------:R-:W2:Y:S02]  /*94d0*/  @!P0 SYNCS.PHASECHK.TRANS64 P0, [R0+URZ], R3 ;  /* 0x00000003000085a7 */ /* 0x000ea400080010ff */
[----:B--2---:R-:W-:Y:S05]  /*94e0*/  @!P0 BRA `(.L_x_169) ;  /* 0xfffffffc00f08947 */ /* 0x004fea000383ffff */
[----:B------:R-:W-:Y:S05]  /*94f0*/  BRA `(.L_x_170) ;  /* 0xffffff9c00ec7947 */ /* 0x000fea000383ffff */
.L_x_56:
[----:B------:R-:W-:-:S07]  /*9500*/  MOV R0, UR5 ;  /* 0x0000000500007c02 */ /* 0x000fce0008000f00 */
.L_x_171:
[----:B-1----:R1:W2:Y:S02]  /*9510*/  SYNCS.PHASECHK.TRANS64.TRYWAIT P0, [R0+URZ], R3 ;  /* 0x00000003000075a7 */ /* 0x0022a400080011ff */
[----:B--2---:R-:W-:Y:S05]  /*9520*/  @!P0 NANOSLEEP.SYNCS 0x989680 ;  /* 0x009896800000895d */ /* 0x004fea0003900000 */
[----:B------:R-:W2:Y:S02]  /*9530*/  @!P0 SYNCS.PHASECHK.TRANS64 P0, [R0+URZ], R3 ;  /* 0x00000003000085a7 */ /* 0x000ea400080010ff */
[----:B--2---:R-:W-:Y:S05]  /*9540*/  @!P0 BRA `(.L_x_171) ;  /* 0xfffffffc00f08947 */ /* 0x004fea000383ffff */
[----:B------:R-:W-:Y:S05]  /*9550*/  BRA `(.L_x_172) ;  /* 0xffffff9c00f87947 */ /* 0x000fea000383ffff */
.L_x_57:
[----:B------:R-:W-:-:S07]  /*9560*/  MOV R0, UR5 ;  /* 0x0000000500007c02 */ /* 0x000fce0008000f00 */
.L_x_173:
[----:B-1----:R1:W2:Y:S02]  /*9570*/  SYNCS.PHASECHK.TRANS64.TRYWAIT P0, [R0+URZ], R3 ;  /* 0x00000003000075a7 */ /* 0x0022a400080011ff */
[----:B--2---:R-:W-:Y:S05]  /*9580*/  @!P0 NANOSLEEP.SYNCS 0x989680 ;  /* 0x009896800000895d */ /* 0x004fea0003900000 */
[----:B------:R-:W2:Y:S02]  /*9590*/  @!P0 SYNCS.PHASECHK.TRANS64 P0, [R0+URZ], R3 ;  /* 0x00000003000085a7 */ /* 0x000ea400080010ff */
[----:B--2---:R-:W-:Y:S05]  /*95a0*/  @!P0 BRA `(.L_x_173) ;  /* 0xfffffffc00f08947 */ /* 0x004fea000383ffff */
[----:B------:R-:W-:Y:S05]  /*95b0*/  BRA `(.L_x_174) ;  /* 0xffffffa000047947 */ /* 0x000fea000383ffff */
.L_x_58:
[----:B------:R-:W-:-:S07]  /*95c0*/  MOV R0, UR5 ;  /* 0x0000000500007c02 */ /* 0x000fce0008000f00 */
.L_x_175:
[----:B-1----:R1:W2:Y:S02]  /*95d0*/  SYNCS.PHASECHK.TRANS64.TRYWAIT P0, [R0+URZ], R3 ;  /* 0x00000003000075a7 */ /* 0x0022a400080011ff */
[----:B--2---:R-:W-:Y:S05]  /*95e0*/  @!P0 NANOSLEEP.SYNCS 0x989680 ;  /* 0x009896800000895d */ /* 0x004fea0003900000 */
[----:B------:R-:W2:Y:S02]  /*95f0*/  @!P0 SYNCS.PHASECHK.TRANS64 P0, [R0+URZ], R3 ;  /* 0x00000003000085a7 */ /* 0x000ea400080010ff */
[----:B--2---:R-:W-:Y:S05]  /*9600*/  @!P0 BRA `(.L_x_175) ;  /* 0xfffffffc00f08947 */ /* 0x004fea000383ffff */
[----:B------:R-:W-:Y:S05]  /*9610*/  BRA `(.L_x_176) ;  /* 0xffffffa000107947 */ /* 0x000fea000383ffff */
.L_x_59:
[----:B------:R-:W-:-:S07]  /*9620*/  MOV R0, UR5 ;  /* 0x0000000500007c02 */ /* 0x000fce0008000f00 */
.L_x_177:
[----:B-1----:R1:W2:Y:S02]  /*9630*/  SYNCS.PHASECHK.TRANS64.TRYWAIT P0, [R0+URZ], R3 ;  /* 0x00000003000075a7 */ /* 0x0022a400080011ff */
[----:B--2---:R-:W-:Y:S05]  /*9640*/  @!P0 NANOSLEEP.SYNCS 0x989680 ;  /* 0x009896800000895d */ /* 0x004fea0003900000 */
[----:B------:R-:W2:Y:S02]  /*9650*/  @!P0 SYNCS.PHASECHK.TRANS64 P0, [R0+URZ], R3 ;  /* 0x00000003000085a7 */ /* 0x000ea400080010ff */
[----:B--2---:R-:W-:Y:S05]  /*9660*/  @!P0 BRA `(.L_x_177) ;  /* 0xfffffffc00f08947 */ /* 0x004fea000383ffff */
[----:B------:R-:W-:Y:S05]  /*9670*/  BRA `(.L_x_178) ;  /* 0xffffffa0001c7947 */ /* 0x000fea000383ffff */
.L_x_60:
[----:B------:R-:W-:-:S07]  /*9680*/  MOV R0, UR5 ;  /* 0x0000000500007c02 */ /* 0x000fce0008000f00 */
.L_x_179:
[----:B-1----:R1:W2:Y:S02]  /*9690*/  SYNCS.PHASECHK.TRANS64.TRYWAIT P0, [R0+URZ], R3 ;  /* 0x00000003000075a7 */ /* 0x0022a400080011ff */
[----:B--2---:R-:W-:Y:S05]  /*96a0*/  @!P0 NANOSLEEP.SYNCS 0x989680 ;  /* 0x009896800000895d */ /* 0x004fea0003900000 */
[----:B------:R-:W2:Y:S02]  /*96b0*/  @!P0 SYNCS.PHASECHK.TRANS64 P0, [R0+URZ], R3 ;  /* 0x00000003000085a7 */ /* 0x000ea400080010ff */
[----:B--2---:R-:W-:Y:S05]  /*96c0*/  @!P0 BRA `(.L_x_179) ;  /* 0xfffffffc00f08947 */ /* 0x004fea000383ffff */
[----:B------:R-:W-:Y:S05]  /*96d0*/  BRA `(.L_x_180) ;  /* 0xffffffa000287947 */ /* 0x000fea000383ffff */
.L_x_61:
[----:B------:R-:W-:-:S07]  /*96e0*/  MOV R0, UR5 ;  /* 0x0000000500007c02 */ /* 0x000fce0008000f00 */
.L_x_181:
[----:B-1----:R1:W2:Y:S02]  /*96f0*/  SYNCS.PHASECHK.TRANS64.TRYWAIT P0, [R0+URZ], R3 ;  /* 0x00000003000075a7 */ /* 0x0022a400080011ff */
[----:B--2---:R-:W-:Y:S05]  /*9700*/  @!P0 NANOSLEEP.SYNCS 0x989680 ;  /* 0x009896800000895d */ /* 0x004fea0003900000 */
[----:B------:R-:W2:Y:S02]  /*9710*/  @!P0 SYNCS.PHASECHK.TRANS64 P0, [R0+URZ], R3 ;  /* 0x00000003000085a7 */ /* 0x000ea400080010ff */
[----:B--2---:R-:W-:Y:S05]  /*9720*/  @!P0 BRA `(.L_x_181) ;  /* 0xfffffffc00f08947 */ /* 0x004fea000383ffff */
[----:B------:R-:W-:Y:S05]  /*9730*/  BRA `(.L_x_182) ;  /* 0xffffffa000347947 */ /* 0x000fea000383ffff */
.L_x_62:
[----:B------:R-:W-:-:S07]  /*9740*/  MOV R0, UR5 ;  /* 0x0000000500007c02 */ /* 0x000fce0008000f00 */
.L_x_183:
[----:B-1----:R1:W2:Y:S02]  /*9750*/  SYNCS.PHASECHK.TRANS64.TRYWAIT P0, [R0+URZ], R3 ;  /* 0x00000003000075a7 */ /* 0x0022a400080011ff */
[----:B--2---:R-:W-:Y:S05]  /*9760*/  @!P0 NANOSLEEP.SYNCS 0x989680 ;  /* 0x009896800000895d */ /* 0x004fea0003900000 */
[----:B------:R-:W2:Y:S02]  /*9770*/  @!P0 SYNCS.PHASECHK.TRANS64 P0, [R0+URZ], R3 ;  /* 0x00000003000085a7 */ /* 0x000ea400080010ff */
[----:B--2---:R-:W-:Y:S05]  /*9780*/  @!P0 BRA `(.L_x_183) ;  /* 0xfffffffc00f08947 */ /* 0x004fea000383ffff */
[----:B------:R-:W-:Y:S05]  /*9790*/  BRA `(.L_x_184) ;  /* 0xffffffa000407947 */ /* 0x000fea000383ffff */
.L_x_63:
[----:B------:R-:W-:-:S07]  /*97a0*/  MOV R0, UR5 ;  /* 0x0000000500007c02 */ /* 0x000fce0008000f00 */
.L_x_185:
[----:B-1----:R1:W2:Y:S02]  /*97b0*/  SYNCS.PHASECHK.TRANS64.TRYWAIT P0, [R0+URZ], R3 ;  /* 0x00000003000075a7 */ /* 0x0022a400080011ff */
[----:B--2---:R-:W-:Y:S05]  /*97c0*/  @!P0 NANOSLEEP.SYNCS 0x989680 ;  /* 0x009896800000895d */ /* 0x004fea0003900000 */
[----:B------:R-:W2:Y:S02]  /*97d0*/  @!P0 SYNCS.PHASECHK.TRANS64 P0, [R0+URZ], R3 ;  /* 0x00000003000085a7 */ /* 0x000ea400080010ff */
[----:B--2---:R-:W-:Y:S05]  /*97e0*/  @!P0 BRA `(.L_x_185) ;  /* 0xfffffffc00f08947 */ /* 0x004fea000383ffff */
[----:B------:R-:W-:Y:S05]  /*97f0*/  BRA `(.L_x_186) ;  /* 0xffffffa0004c7947 */ /* 0x000fea000383ffff */
.L_x_64:
[----:B------:R-:W-:-:S07]  /*9800*/  MOV R0, UR5 ;  /* 0x0000000500007c02 */ /* 0x000fce0008000f00 */
.L_x_187:
[----:B-1----:R1:W2:Y:S02]  /*9810*/  SYNCS.PHASECHK.TRANS64.TRYWAIT P0, [R0+URZ], R3 ;  /* 0x00000003000075a7 */ /* 0x0022a400080011ff */
[----:B--2---:R-:W-:Y:S05]  /*9820*/  @!P0 NANOSLEEP.SYNCS 0x989680 ;  /* 0x009896800000895d */ /* 0x004fea0003900000 */
[----:B------:R-:W2:Y:S02]  /*9830*/  @!P0 SYNCS.PHASECHK.TRANS64 P0, [R0+URZ], R3 ;  /* 0x00000003000085a7 */ /* 0x000ea400080010ff */
[----:B--2---:R-:W-:Y:S05]  /*9840*/  @!P0 BRA `(.L_x_187) ;  /* 0xfffffffc00f08947 */ /* 0x004fea000383ffff */
[----:B------:R-:W-:Y:S05]  /*9850*/  BRA `(.L_x_188) ;  /* 0xffffffa000587947 */ /* 0x000fea000383ffff */
.L_x_65:
[----:B------:R-:W-:-:S07]  /*9860*/  MOV R0, UR5 ;  /* 0x0000000500007c02 */ /* 0x000fce0008000f00 */
.L_x_189:
[----:B-1----:R1:W2:Y:S02]  /*9870*/  SYNCS.PHASECHK.TRANS64.TRYWAIT P0, [R0+URZ], R3 ;  /* 0x00000003000075a7 */ /* 0x0022a400080011ff */
[----:B--2---:R-:W-:Y:S05]  /*9880*/  @!P0 NANOSLEEP.SYNCS 0x989680 ;  /* 0x009896800000895d */ /* 0x004fea0003900000 */
[----:B------:R-:W2:Y:S02]  /*9890*/  @!P0 SYNCS.PHASECHK.TRANS64 P0, [R0+URZ], R3 ;  /* 0x00000003000085a7 */ /* 0x000ea400080010ff */
[----:B--2---:R-:W-:Y:S05]  /*98a0*/  @!P0 BRA `(.L_x_189) ;  /* 0xfffffffc00f08947 */ /* 0x004fea000383ffff */
[----:B------:R-:W-:Y:S05]  /*98b0*/  BRA `(.L_x_190) ;  /* 0xffffffa000647947 */ /* 0x000fea000383ffff */
.L_x_66:
[----:B------:R-:W-:-:S07]  /*98c0*/  MOV R0, UR5 ;  /* 0x0000000500007c02 */ /* 0x000fce0008000f00 */
.L_x_191:
[----:B-1----:R1:W2:Y:S02]  /*98d0*/  SYNCS.PHASECHK.TRANS64.TRYWAIT P0, [R0+URZ], R3 ;  /* 0x00000003000075a7 */ /* 0x0022a400080011ff */
[----:B--2---:R-:W-:Y:S05]  /*98e0*/  @!P0 NANOSLEEP.SYNCS 0x989680 ;  /* 0x009896800000895d */ /* 0x004fea0003900000 */
[----:B------:R-:W2:Y:S02]  /*98f0*/  @!P0 SYNCS.PHASECHK.TRANS64 P0, [R0+URZ], R3 ;  /* 0x00000003000085a7 */ /* 0x000ea400080010ff */
[----:B--2---:R-:W-:Y:S05]  /*9900*/  @!P0 BRA `(.L_x_191) ;  /* 0xfffffffc00f08947 */ /* 0x004fea000383ffff */
[----:B------:R-:W-:Y:S05]  /*9910*/  BRA `(.L_x_192) ;  /* 0xffffffa000707947 */ /* 0x000fea000383ffff */
.L_x_67:
[----:B------:R-:W-:-:S07]  /*9920*/  MOV R0, UR5 ;  /* 0x0000000500007c02 */ /* 0x000fce0008000f00 */
.L_x_193:
[----:B-1----:R1:W2:Y:S02]  /*9930*/  SYNCS.PHASECHK.TRANS64.TRYWAIT P0, [R0+URZ], R3 ;  /* 0x00000003000075a7 */ /* 0x0022a400080011ff */
[----:B--2---:R-:W-:Y:S05]  /*9940*/  @!P0 NANOSLEEP.SYNCS 0x989680 ;  /* 0x009896800000895d */ /* 0x004fea0003900000 */
[----:B------:R-:W2:Y:S02]  /*9950*/  @!P0 SYNCS.PHASECHK.TRANS64 P0, [R0+URZ], R3 ;  /* 0x00000003000085a7 */ /* 0x000ea400080010ff */
[----:B--2---:R-:W-:Y:S05]  /*9960*/  @!P0 BRA `(.L_x_193) ;  /* 0xfffffffc00f08947 */ /* 0x004fea000383ffff */
[----:B------:R-:W-:Y:S05]  /*9970*/  BRA `(.L_x_194) ;  /* 0xffffffa0007c7947 */ /* 0x000fea000383ffff */
.L_x_68:
[----:B------:R-:W-:-:S07]  /*9980*/  MOV R0, UR5 ;  /* 0x0000000500007c02 */ /* 0x000fce0008000f00 */
.L_x_195:
[----:B-1----:R1:W2:Y:S02]  /*9990*/  SYNCS.PHASECHK.TRANS64.TRYWAIT P0, [R0+URZ], R3 ;  /* 0x00000003000075a7 */ /* 0x0022a400080011ff */
[----:B--2---:R-:W-:Y:S05]  /*99a0*/  @!P0 NANOSLEEP.SYNCS 0x989680 ;  /* 0x009896800000895d */ /* 0x004fea0003900000 */
[----:B------:R-:W2:Y:S02]  /*99b0*/  @!P0 SYNCS.PHASECHK.TRANS64 P0, [R0+URZ], R3 ;  /* 0x00000003000085a7 */ /* 0x000ea400080010ff */
[----:B--2---:R-:W-:Y:S05]  /*99c0*/  @!P0 BRA `(.L_x_195) ;  /* 0xfffffffc00f08947 */ /* 0x004fea000383ffff */
[----:B------:R-:W-:Y:S05]  /*99d0*/  BRA `(.L_x_196) ;  /* 0xffffffa000887947 */ /* 0x000fea000383ffff */
.L_x_69:
[----:B------:R-:W-:-:S07]  /*99e0*/  MOV R0, UR5 ;  /* 0x0000000500007c02 */ /* 0x000fce0008000f00 */
.L_x_197:
[----:B-1----:R1:W2:Y:S02]  /*99f0*/  SYNCS.PHASECHK.TRANS64.TRYWAIT P0, [R0+URZ], R3 ;  /* 0x00000003000075a7 */ /* 0x0022a400080011ff */
[----:B--2---:R-:W-:Y:S05]  /*9a00*/  @!P0 NANOSLEEP.SYNCS 0x989680 ;  /* 0x009896800000895d */ /* 0x004fea0003900000 */
[----:B------:R-:W2:Y:S02]  /*9a10*/  @!P0 SYNCS.PHASECHK.TRANS64 P0, [R0+URZ], R3 ;  /* 0x00000003000085a7 */ /* 0x000ea400080010ff */
[----:B--2---:R-:W-:Y:S05]  /*9a20*/  @!P0 BRA `(.L_x_197) ;  /* 0xfffffffc00f08947 */ /* 0x004fea000383ffff */
[----:B------:R-:W-:Y:S05]  /*9a30*/  BRA `(.L_x_198) ;  /* 0xffffffa000947947 */ /* 0x000fea000383ffff */
.L_x_70:
[----:B------:R-:W-:-:S07]  /*9a40*/  MOV R0, UR5 ;  /* 0x0000000500007c02 */ /* 0x000fce0008000f00 */
.L_x_199:
[----:B-1----:R1:W2:Y:S02]  /*9a50*/  SYNCS.PHASECHK.TRANS64.TRYWAIT P0, [R0+URZ], R3 ;  /* 0x00000003000075a7 */ /* 0x0022a400080011ff */
[----:B--2---:R-:W-:Y:S05]  /*9a60*/  @!P0 NANOSLEEP.SYNCS 0x989680 ;  /* 0x009896800000895d */ /* 0x004fea0003900000 */
[----:B------:R-:W2:Y:S02]  /*9a70*/  @!P0 SYNCS.PHASECHK.TRANS64 P0, [R0+URZ], R3 ;  /* 0x00000003000085a7 */ /* 0x000ea400080010ff */
[----:B--2---:R-:W-:Y:S05]  /*9a80*/  @!P0 BRA `(.L_x_199) ;  /* 0xfffffffc00f08947 */ /* 0x004fea000383ffff */
[----:B------:R-:W-:Y:S05]  /*9a90*/  BRA `(.L_x_200) ;  /* 0xffffffa000a07947 */ /* 0x000fea000383ffff */
.L_x_71:
[----:B------:R-:W-:-:S07]  /*9aa0*/  MOV R0, UR5 ;  /* 0x0000000500007c02 */ /* 0x000fce0008000f00 */
.L_x_201:
[----:B-1----:R1:W2:Y:S02]  /*9ab0*/  SYNCS.PHASECHK.TRANS64.TRYWAIT P0, [R0+URZ], R3 ;  /* 0x00000003000075a7 */ /* 0x0022a400080011ff */
[----:B--2---:R-:W-:Y:S05]  /*9ac0*/  @!P0 NANOSLEEP.SYNCS 0x989680 ;  /* 0x009896800000895d */ /* 0x004fea0003900000 */
[----:B------:R-:W2:Y:S02]  /*9ad0*/  @!P0 SYNCS.PHASECHK.TRANS64 P0, [R0+URZ], R3 ;  /* 0x00000003000085a7 */ /* 0x000ea400080010ff */
[----:B--2---:R-:W-:Y:S05]  /*9ae0*/  @!P0 BRA `(.L_x_201) ;  /* 0xfffffffc00f08947 */ /* 0x004fea000383ffff */
[----:B------:R-:W-:Y:S05]  /*9af0*/  BRA `(.L_x_202) ;  /* 0xffffffa000ac7947 */ /* 0x000fea000383ffff */
.L_x_72:
[----:B------:R-:W-:-:S07]  /*9b00*/  MOV R0, UR5 ;  /* 0x0000000500007c02 */ /* 0x000fce0008000f00 */
.L_x_203:
[----:B-1----:R1:W2:Y:S02]  /*9b10*/  SYNCS.PHASECHK.TRANS64.TRYWAIT P0, [R0+URZ], R3 ;  /* 0x00000003000075a7 */ /* 0x0022a400080011ff */
[----:B--2---:R-:W-:Y:S05]  /*9b20*/  @!P0 NANOSLEEP.SYNCS 0x989680 ;  /* 0x009896800000895d */ /* 0x004fea0003900000 */
[----:B------:R-:W2:Y:S02]  /*9b30*/  @!P0 SYNCS.PHASECHK.TRANS64 P0, [R0+URZ], R3 ;  /* 0x00000003000085a7 */ /* 0x000ea400080010ff */
[----:B--2---:R-:W-:Y:S05]  /*9b40*/  @!P0 BRA `(.L_x_203) ;  /* 0xfffffffc00f08947 */ /* 0x004fea000383ffff */
[----:B------:R-:W-:Y:S05]  /*9b50*/  BRA `(.L_x_204) ;  /* 0xffffffa000b87947 */ /* 0x000fea000383ffff */
.L_x_73:
[----:B------:R-:W-:-:S07]  /*9b60*/  MOV R0, UR5 ;  /* 0x0000000500007c02 */ /* 0x000fce0008000f00 */
.L_x_205:
[----:B-1----:R1:W2:Y:S02]  /*9b70*/  SYNCS.PHASECHK.TRANS64.TRYWAIT P0, [R0+URZ], R3 ;  /* 0x00000003000075a7 */ /* 0x0022a400080011ff */
[----:B--2---:R-:W-:Y:S05]  /*9b80*/  @!P0 NANOSLEEP.SYNCS 0x989680 ;  /* 0x009896800000895d */ /* 0x004fea0003900000 */
[----:B------:R-:W2:Y:S02]  /*9b90*/  @!P0 SYNCS.PHASECHK.TRANS64 P0, [R0+URZ], R3 ;  /* 0x00000003000085a7 */ /* 0x000ea400080010ff */
[----:B--2---:R-:W-:Y:S05]  /*9ba0*/  @!P0 BRA `(.L_x_205) ;  /* 0xfffffffc00f08947 */ /* 0x004fea000383ffff */
[----:B------:R-:W-:Y:S05]  /*9bb0*/  BRA `(.L_x_206) ;  /* 0xffffffa000c47947 */ /* 0x000fea000383ffff */
.L_x_74:
[----:B------:R-:W-:-:S07]  /*9bc0*/  MOV R0, UR5 ;  /* 0x0000000500007c02 */ /* 0x000fce0008000f00 */
.L_x_207:
[----:B-1----:R1:W2:Y:S02]  /*9bd0*/  SYNCS.PHASECHK.TRANS64.TRYWAIT P0, [R0+URZ], R3 ;  /* 0x00000003000075a7 */ /* 0x0022a400080011ff */
[----:B--2---:R-:W-:Y:S05]  /*9be0*/  @!P0 NANOSLEEP.SYNCS 0x989680 ;  /* 0x009896800000895d */ /* 0x004fea0003900000 */
[----:B------:R-:W2:Y:S02]  /*9bf0*/  @!P0 SYNCS.PHASECHK.TRANS64 P0, [R0+URZ], R3 ;  /* 0x00000003000085a7 */ /* 0x000ea400080010ff */
[----:B--2---:R-:W-:Y:S05]  /*9c00*/  @!P0 BRA `(.L_x_207) ;  /* 0xfffffffc00f08947 */ /* 0x004fea000383ffff */
[----:B------:R-:W-:Y:S05]  /*9c10*/  BRA `(.L_x_208) ;  /* 0xffffffa000d07947 */ /* 0x000fea000383ffff */
.L_x_75:
[----:B------:R-:W-:-:S07]  /*9c20*/  MOV R0, UR5 ;  /* 0x0000000500007c02 */ /* 0x000fce0008000f00 */
.L_x_209:
[----:B-1----:R1:W2:Y:S02]  /*9c30*/  SYNCS.PHASECHK.TRANS64.TRYWAIT P0, [R0+URZ], R3 ;  /* 0x00000003000075a7 */ /* 0x0022a400080011ff */
[----:B--2---:R-:W-:Y:S05]  /*9c40*/  @!P0 NANOSLEEP.SYNCS 0x989680 ;  /* 0x009896800000895d */ /* 0x004fea0003900000 */
[----:B------:R-:W2:Y:S02]  /*9c50*/  @!P0 SYNCS.PHASECHK.TRANS64 P0, [R0+URZ], R3 ;  /* 0x00000003000085a7 */ /* 0x000ea400080010ff */
[----:B--2---:R-:W-:Y:S05]  /*9c60*/  @!P0 BRA `(.L_x_209) ;  /* 0xfffffffc00f08947 */ /* 0x004fea000383ffff */
[----:B------:R-:W-:Y:S05]  /*9c70*/  BRA `(.L_x_210) ;  /* 0xffffffa000dc7947 */ /* 0x000fea000383ffff */
.L_x_76:
[----:B------:R-:W-:-:S07]  /*9c80*/  MOV R0, UR5 ;  /* 0x0000000500007c02 */ /* 0x000fce0008000f00 */
.L_x_211:
[----:B-1----:R1:W2:Y:S02]  /*9c90*/  SYNCS.PHASECHK.TRANS64.TRYWAIT P0, [R0+URZ], R3 ;  /* 0x00000003000075a7 */ /* 0x0022a400080011ff */
[----:B--2---:R-:W-:Y:S05]  /*9ca0*/  @!P0 NANOSLEEP.SYNCS 0x989680 ;  /* 0x009896800000895d */ /* 0x004fea0003900000 */
[----:B------:R-:W2:Y:S02]  /*9cb0*/  @!P0 SYNCS.PHASECHK.TRANS64 P0, [R0+URZ], R3 ;  /* 0x00000003000085a7 */ /* 0x000ea400080010ff */
[----:B--2---:R-:W-:Y:S05]  /*9cc0*/  @!P0 BRA `(.L_x_211) ;  /* 0xfffffffc00f08947 */ /* 0x004fea000383ffff */
[----:B------:R-:W-:Y:S05]  /*9cd0*/  BRA `(.L_x_212) ;  /* 0xffffffa000e87947 */ /* 0x000fea000383ffff */
.L_x_79:
[----:B-1----:R1:W2:Y:S02]  /*9ce0*/  SYNCS.PHASECHK.TRANS64.TRYWAIT P0, [R2+URZ+0x2b0], R5 ;  /* 0x0002b005020075a7 */ /* 0x0022a400080011ff */
[----:B--2---:R-:W-:Y:S05]  /*9cf0*/  @!P0 NANOSLEEP.SYNCS 0x989680 ;  /* 0x009896800000895d */ /* 0x004fea0003900000 */
[----:B------:R-:W2:Y:S02]  /*9d00*/  @!P0 SYNCS.PHASECHK.TRANS64 P0, [R2+URZ+0x2b0], R5 ;  /* 0x0002b005020085a7 */ /* 0x000ea400080010ff */
[----:B--2---:R-:W-:Y:S05]  /*9d10*/  @!P0 BRA `(.L_x_79) ;  /* 0xfffffffc00f08947 */ /* 0x004fea000383ffff */
[----:B------:R-:W-:Y:S05]  /*9d20*/  BRA `(.L_x_213) ;  /* 0xffffffa4004c7947 */ /* 0x000fea000383ffff */
.L_x_80:
[----:B------:R-:W-:-:S07]  /*9d30*/  MOV R2, UR4 ;  /* 0x0000000400027c02 */ /* 0x000fce0008000f00 */
.L_x_214:
[----:B-1----:R1:W2:Y:S02]  /*9d40*/  SYNCS.PHASECHK.TRANS64.TRYWAIT P0, [R2+URZ+0x260], R5 ;  /* 0x00026005020075a7 */ /* 0x0022a400080011ff */
[----:B--2---:R-:W-:Y:S05]  /*9d50*/  @!P0 NANOSLEEP.SYNCS 0x989680 ;  /* 0x009896800000895d */ /* 0x004fea0003900000 */
[----:B------:R-:W2:Y:S02]  /*9d60*/  @!P0 SYNCS.PHASECHK.TRANS64 P0, [R2+URZ+0x260], R5 ;  /* 0x00026005020085a7 */ /* 0x000ea400080010ff */
[----:B--2---:R-:W-:Y:S05]  /*9d70*/  @!P0 BRA `(.L_x_214) ;  /* 0xfffffffc00f08947 */ /* 0x004fea000383ffff */
[----:B------:R-:W-:Y:S05]  /*9d80*/  BRA `(.L_x_215) ;  /* 0xffffffa4005c7947 */ /* 0x000fea000383ffff */
.L_x_81:
[----:B-1----:R1:W2:Y:S02]  /*9d90*/  SYNCS.PHASECHK.TRANS64.TRYWAIT P1, [R2+URZ+0x250], R5 ;  /* 0x00025005020075a7 */ /* 0x0022a400080211ff */
[----:B--2---:R-:W-:Y:S05]  /*9da0*/  @!P1 NANOSLEEP.SYNCS 0x989680 ;  /* 0x009896800000995d */ /* 0x004fea0003900000 */
[----:B------:R-:W2:Y:S02]  /*9db0*/  @!P1 SYNCS.PHASECHK.TRANS64 P1, [R2+URZ+0x250], R5 ;  /* 0x00025005020095a7 */ /* 0x000ea400080210ff */
[----:B--2---:R-:W-:Y:S05]  /*9dc0*/  @!P1 BRA `(.L_x_81) ;  /* 0xfffffffc00f09947 */ /* 0x004fea000383ffff */
[----:B------:R-:W-:Y:S05]  /*9dd0*/  BRA `(.L_x_216) ;  /* 0xffffffa4008c7947 */ /* 0x000fea000383ffff */
.L_x_84:
[----:B------:R-:W-:-:S07]  /*9de0*/  MOV R0, UR4 ;  /* 0x0000000400007c02 */ /* 0x000fce0008000f00 */
.L_x_217:
[----:B-1----:R1:W2:Y:S02]  /*9df0*/  SYNCS.PHASECHK.TRANS64.TRYWAIT P0, [R0+URZ+0x260], R3 ;  /* 0x00026003000075a7 */ /* 0x0022a400080011ff */
[----:B--2---:R-:W-:Y:S05]  /*9e00*/  @!P0 NANOSLEEP.SYNCS 0x989680 ;  /* 0x009896800000895d */ /* 0x004fea0003900000 */
[----:B------:R-:W2:Y:S02]  /*9e10*/  @!P0 SYNCS.PHASECHK.TRANS64 P0, [R0+URZ+0x260], R3 ;  /* 0x00026003000085a7 */ /* 0x000ea400080010ff */
[----:B--2---:R-:W-:Y:S05]  /*9e20*/  @!P0 BRA `(.L_x_217) ;  /* 0xfffffffc00f08947 */ /* 0x004fea000383ffff */
[----:B------:R-:W-:Y:S05]  /*9e30*/  BRA `(.L_x_83) ;  /* 0xffffffa400e07947 */ /* 0x000fea000383ffff */
.L_x_91:
[----:B-1----:R1:W2:Y:S02]  /*9e40*/  SYNCS.PHASECHK.TRANS64.TRYWAIT P1, [R0+URZ+0x250], R5 ;  /* 0x00025005000075a7 */ /* 0x0022a400080211ff */
[----:B--2---:R-:W-:Y:S05]  /*9e50*/  @!P1 NANOSLEEP.SYNCS 0x989680 ;  /* 0x009896800000995d */ /* 0x004fea0003900000 */
[----:B------:R-:W2:Y:S02]  /*9e60*/  @!P1 SYNCS.PHASECHK.TRANS64 P1, [R0+URZ+0x250], R5 ;  /* 0x00025005000095a7 */ /* 0x000ea400080210ff */
[----:B--2---:R-:W-:Y:S05]  /*9e70*/  @!P1 BRA `(.L_x_91) ;  /* 0xfffffffc00f09947 */ /* 0x004fea000383ffff */
[----:B------:R-:W-:Y:S05]  /*9e80*/  BRA `(.L_x_218) ;  /* 0xffffffac00407947 */ /* 0x000fea000383ffff */
.L_x_92:
[----:B------:R-:W-:-:S07]  /*9e90*/  MOV R3, UR19 ;  /* 0x0000001300037c02 */ /* 0x000fce0008000f00 */
.L_x_219:
[----:B-1----:R1:W2:Y:S02]  /*9ea0*/  SYNCS.PHASECHK.TRANS64.TRYWAIT P0, [R3+URZ+0x290], R0 ;  /* 0x00029000030075a7 */ /* 0x0022a400080011ff */
[----:B--2---:R-:W-:Y:S05]  /*9eb0*/  @!P0 NANOSLEEP.SYNCS 0x989680 ;  /* 0x009896800000895d */ /* 0x004fea0003900000 */
[----:B------:R-:W2:Y:S02]  /*9ec0*/  @!P0 SYNCS.PHASECHK.TRANS64 P0, [R3+URZ+0x290], R0 ;  /* 0x00029000030085a7 */ /* 0x000ea400080010ff */
[----:B--2---:R-:W-:Y:S05]  /*9ed0*/  @!P0 BRA `(.L_x_219) ;  /* 0xfffffffc00f08947 */ /* 0x004fea000383ffff */
[----:B------:R-:W-:Y:S05]  /*9ee0*/  BRA `(.L_x_220) ;  /* 0xffffffac00747947 */ /* 0x000fea000383ffff */
.L_x_95:
[----:B------:R-:W-:Y:S07]  /*9ef0*/  MOV R0, UR6 ;  /* 0x0000000600007c02 */ /* 0x000fee0008000f00 */
.L_x_221:
[----:B-1----:R1:W2:Y:S02]  /*9f00*/  SYNCS.PHASECHK.TRANS64.TRYWAIT P0, [R0+URZ], R3 ;  /* 0x00000003000075a7 */ /* 0x0022a400080011ff */
[----:B--2---:R-:W-:Y:S05]  /*9f10*/  @!P0 NANOSLEEP.SYNCS 0x989680 ;  /* 0x009896800000895d */ /* 0x004fea0003900000 */
[----:B------:R-:W2:Y:S02]  /*9f20*/  @!P0 SYNCS.PHASECHK.TRANS64 P0, [R0+URZ], R3 ;  /* 0x00000003000085a7 */ /* 0x000ea400080010ff */
[----:B--2---:R-:W-:Y:S05]  /*9f30*/  @!P0 BRA `(.L_x_221) ;  /* 0xfffffffc00f08947 */ /* 0x004fea000383ffff */
[----:B------:R-:W-:Y:S05]  /*9f40*/  BRA `(.L_x_94) ;  /* 0xffffffac00ac7947 */ /* 0x000fea000383ffff */
.L_x_98:
[----:B------:R-:W-:-:S07]  /*9f50*/  MOV R0, UR4 ;  /* 0x0000000400007c02 */ /* 0x000fce0008000f00 */
.L_x_222:
[----:B--2---:R2:W4:Y:S02]  /*9f60*/  SYNCS.PHASECHK.TRANS64.TRYWAIT P0, [R0+URZ], R3 ;  /* 0x00000003000075a7 */ /* 0x00452400080011ff */
[----:B----4-:R-:W-:Y:S05]  /*9f70*/  @!P0 NANOSLEEP.SYNCS 0x989680 ;  /* 0x009896800000895d */ /* 0x010fea0003900000 */
[----:B------:R-:W4:Y:S02]  /*9f80*/  @!P0 SYNCS.PHASECHK.TRANS64 P0, [R0+URZ], R3 ;  /* 0x00000003000085a7 */ /* 0x000f2400080010ff */
[----:B----4-:R-:W-:Y:S05]  /*9f90*/  @!P0 BRA `(.L_x_222) ;  /* 0xfffffffc00f08947 */ /* 0x010fea000383ffff */
[----:B------:R-:W-:Y:S05]  /*9fa0*/  BRA `(.L_x_223) ;  /* 0xffffffb0004c7947 */ /* 0x000fea000383ffff */
.L_x_99:
[----:B------:R-:W-:-:S07]  /*9fb0*/  MOV R0, UR5 ;  /* 0x0000000500007c02 */ /* 0x000fce0008000f00 */
.L_x_224:
[----:B-1----:R1:W2:Y:S02]  /*9fc0*/  SYNCS.PHASECHK.TRANS64.TRYWAIT P0, [R0+URZ], R3 ;  /* 0x00000003000075a7 */ /* 0x0022a400080011ff */
[----:B--2---:R-:W-:Y:S05]  /*9fd0*/  @!P0 NANOSLEEP.SYNCS 0x989680 ;  /* 0x009896800000895d */ /* 0x004fea0003900000 */
[----:B------:R-:W2:Y:S02]  /*9fe0*/  @!P0 SYNCS.PHASECHK.TRANS64 P0, [R0+URZ], R3 ;  /* 0x00000003000085a7 */ /* 0x000ea400080010ff */
[----:B--2---:R-:W-:Y:S05]  /*9ff0*/  @!P0 BRA `(.L_x_224) ;  /* 0xfffffffc00f08947 */ /* 0x004fea000383ffff */
[----:B------:R-:W-:Y:S05]  /*a000*/  BRA `(.L_x_225) ;  /* 0xffffffb000587947 */ /* 0x000fea000383ffff */
.L_x_100:
[----:B------:R-:W-:-:S07]  /*a010*/  MOV R0, UR5 ;  /* 0x0000000500007c02 */ /* 0x000fce0008000f00 */
.L_x_226:
[----:B-1----:R1:W2:Y:S02]  /*a020*/  SYNCS.PHASECHK.TRANS64.TRYWAIT P0, [R0+URZ], R3 ;  /* 0x00000003000075a7 */ /* 0x0022a400080011ff */
[----:B--2---:R-:W-:Y:S05]  /*a030*/  @!P0 NANOSLEEP.SYNCS 0x989680 ;  /* 0x009896800000895d */ /* 0x004fea0003900000 */
[----:B------:R-:W2:Y:S02]  /*a040*/  @!P0 SYNCS.PHASECHK.TRANS64 P0, [R0+URZ], R3 ;  /* 0x00000003000085a7 */ /* 0x000ea400080010ff */
[----:B--2---:R-:W-:Y:S05]  /*a050*/  @!P0 BRA `(.L_x_226) ;  /* 0xfffffffc00f08947 */ /* 0x004fea000383ffff */
[----:B------:R-:W-:Y:S05]  /*a060*/  BRA `(.L_x_227) ;  /* 0xffffffb000647947 */ /* 0x000fea000383ffff */
.L_x_101:
[----:B------:R-:W-:-:S07]  /*a070*/  MOV R0, UR4 ;  /* 0x0000000400007c02 */ /* 0x000fce0008000f00 */
.L_x_228:
[----:B-1----:R1:W2:Y:S02]  /*a080*/  SYNCS.PHASECHK.TRANS64.TRYWAIT P0, [R0+URZ], R3 ;  /* 0x00000003000075a7 */ /* 0x0022a400080011ff */
[----:B--2---:R-:W-:Y:S05]  /*a090*/  @!P0 NANOSLEEP.SYNCS 0x989680 ;  /* 0x009896800000895d */ /* 0x004fea0003900000 */
[----:B------:R-:W2:Y:S02]  /*a0a0*/  @!P0 SYNCS.PHASECHK.TRANS64 P0, [R0+URZ], R3 ;  /* 0x00000003000085a7 */ /* 0x000ea400080010ff */
[----:B--2---:R-:W-:Y:S05]  /*a0b0*/  @!P0 BRA `(.L_x_228) ;  /* 0xfffffffc00f08947 */ /* 0x004fea000383ffff */
[----:B------:R-:W-:Y:S05]  /*a0c0*/  BRA `(.L_x_229) ;  /* 0xffffffb000707947 */ /* 0x000fea000383ffff */
.L_x_106:
[----:B--2---:R2:W4:Y:S02]  /*a0d0*/  SYNCS.PHASECHK.TRANS64.TRYWAIT P0, [R12+URZ+0x250], R9 ;  /* 0x000250090c0075a7 */ /* 0x00452400080011ff */
[----:B----4-:R-:W-:Y:S05]  /*a0e0*/  @!P0 NANOSLEEP.SYNCS 0x989680 ;  /* 0x009896800000895d */ /* 0x010fea0003900000 */
[----:B------:R-:W4:Y:S02]  /*a0f0*/  @!P0 SYNCS.PHASECHK.TRANS64 P0, [R12+URZ+0x250], R9 ;  /* 0x000250090c0085a7 */ /* 0x000f2400080010ff */
[----:B----4-:R-:W-:Y:S05]  /*a100*/  @!P0 BRA `(.L_x_106) ;  /* 0xfffffffc00f08947 */ /* 0x010fea000383ffff */
[----:B------:R-:W-:Y:S05]  /*a110*/  BRA `(.L_x_230) ;  /* 0xffffffb400907947 */ /* 0x000fea000383ffff */
.L_x_109:
[----:B------:R-:W-:Y:S07]  /*a120*/  MOV R0, UR21 ;  /* 0x0000001500007c02 */ /* 0x000fee0008000f00 */
.L_x_231:
[----:B--2---:R2:W3:Y:S02]  /*a130*/  SYNCS.PHASECHK.TRANS64.TRYWAIT P2, [R0+URZ+0x248], R11 ;  /* 0x0002480b000075a7 */ /* 0x0044e400080411ff */
[----:B---3--:R-:W-:Y:S05]  /*a140*/  @!P2 NANOSLEEP.SYNCS 0x989680 ;  /* 0x009896800000a95d */ /* 0x008fea0003900000 */
[----:B------:R-:W3:Y:S02]  /*a150*/  @!P2 SYNCS.PHASECHK.TRANS64 P2, [R0+URZ+0x248], R11 ;  /* 0x0002480b0000a5a7 */ /* 0x000ee400080410ff */
[----:B---3--:R-:W-:Y:S05]  /*a160*/  @!P2 BRA `(.L_x_231) ;  /* 0xfffffffc00f0a947 */ /* 0x008fea000383ffff */
[----:B------:R-:W-:Y:S05]  /*a170*/  BRA `(.L_x_108) ;  /* 0xffffffb800f87947 */ /* 0x000fea000383ffff */
.L_x_112:
[----:B--2---:R-:W-:Y:S07]  /*a180*/  MOV R0, UR21 ;  /* 0x0000001500007c02 */ /* 0x004fee0008000f00 */
.L_x_232:
[----:B--2---:R2:W3:Y:S02]  /*a190*/  SYNCS.PHASECHK.TRANS64.TRYWAIT P0, [R0+URZ+0x230], R9 ;  /* 0x00023009000075a7 */ /* 0x0044e400080011ff */
[----:B---3--:R-:W-:Y:S05]  /*a1a0*/  @!P0 NANOSLEEP.SYNCS 0x989680 ;  /* 0x009896800000895d */ /* 0x008fea0003900000 */
[----:B------:R-:W3:Y:S02]  /*a1b0*/  @!P0 SYNCS.PHASECHK.TRANS64 P0, [R0+URZ+0x230], R9 ;  /* 0x00023009000085a7 */ /* 0x000ee400080010ff */
[----:B---3--:R-:W-:Y:S05]  /*a1c0*/  @!P0 BRA `(.L_x_232) ;  /* 0xfffffffc00f08947 */ /* 0x008fea000383ffff */
[----:B------:R-:W-:Y:S05]  /*a1d0*/  BRA `(.L_x_233) ;  /* 0xffffffbc00547947 */ /* 0x000fea000383ffff */
.L_x_113:
[----:B------:R-:W-:Y:S07]  /*a1e0*/  MOV R0, UR21 ;  /* 0x0000001500007c02 */ /* 0x000fee0008000f00 */
.L_x_234:
[----:B--2---:R2:W3:Y:S02]  /*a1f0*/  SYNCS.PHASECHK.TRANS64.TRYWAIT P0, [R0+URZ+0x238], R9 ;  /* 0x00023809000075a7 */ /* 0x0044e400080011ff */
[----:B---3--:R-:W-:Y:S05]  /*a200*/  @!P0 NANOSLEEP.SYNCS 0x989680 ;  /* 0x009896800000895d */ /* 0x008fea0003900000 */
[----:B------:R-:W3:Y:S02]  /*a210*/  @!P0 SYNCS.PHASECHK.TRANS64 P0, [R0+URZ+0x238], R9 ;  /* 0x00023809000085a7 */ /* 0x000ee400080010ff */
[----:B---3--:R-:W-:Y:S05]  /*a220*/  @!P0 BRA `(.L_x_234) ;  /* 0xfffffffc00f08947 */ /* 0x008fea000383ffff */
[----:B------:R-:W-:Y:S05]  /*a230*/  BRA `(.L_x_235) ;  /* 0xffffffbc008c7947 */ /* 0x000fea000383ffff */
.L_x_115:
[----:B------:R-:W-:-:S07]  /*a240*/  MOV R0, UR21 ;  /* 0x0000001500007c02 */ /* 0x000fce0008000f00 */
.L_x_236:
[----:B---3--:R3:W4:Y:S02]  /*a250*/  SYNCS.PHASECHK.TRANS64.TRYWAIT P0, [R0+URZ+0x230], R3 ;  /* 0x00023003000075a7 */ /* 0x00872400080011ff */
[----:B----4-:R-:W-:Y:S05]  /*a260*/  @!P0 NANOSLEEP.SYNCS 0x989680 ;  /* 0x009896800000895d */ /* 0x010fea0003900000 */
[----:B------:R-:W4:Y:S02]  /*a270*/  @!P0 SYNCS.PHASECHK.TRANS64 P0, [R0+URZ+0x230], R3 ;  /* 0x00023003000085a7 */ /* 0x000f2400080010ff */
[----:B----4-:R-:W-:Y:S05]  /*a280*/  @!P0 BRA `(.L_x_236) ;  /* 0xfffffffc00f08947 */ /* 0x010fea000383ffff */
[----:B------:R-:W-:Y:S05]  /*a290*/  BRA `(.L_x_237) ;  /* 0xffffffbc00fc7947 */ /* 0x000fea000383ffff */
.L_x_117:
[----:B--2---:R2:W3:Y:S02]  /*a2a0*/  SYNCS.PHASECHK.TRANS64.TRYWAIT P0, [R3+URZ+0x250], R0 ;  /* 0x00025000030075a7 */ /* 0x0044e400080011ff */
[----:B---3--:R-:W-:Y:S05]  /*a2b0*/  @!P0 NANOSLEEP.SYNCS 0x989680 ;  /* 0x009896800000895d */ /* 0x008fea0003900000 */
[----:B------:R-:W3:Y:S02]  /*a2c0*/  @!P0 SYNCS.PHASECHK.TRANS64 P0, [R3+URZ+0x250], R0 ;  /* 0x00025000030085a7 */ /* 0x000ee400080010ff */
[----:B---3--:R-:W-:Y:S05]  /*a2d0*/  @!P0 BRA `(.L_x_117) ;  /* 0xfffffffc00f08947 */ /* 0x008fea000383ffff */
[----:B------:R-:W-:Y:S05]  /*a2e0*/  BRA `(.L_x_238) ;  /* 0xffffffc000c87947 */ /* 0x000fea000383ffff */
.L_x_128:
[----:B--2---:R2:W1:Y:S02]  /*a2f0*/  SYNCS.PHASECHK.TRANS64.TRYWAIT P1, [R2+URZ+0x220], R3 ;  /* 0x00022003020075a7 */ /* 0x00446400080211ff */
[----:B-1----:R-:W-:Y:S05]  /*a300*/  @!P1 NANOSLEEP.SYNCS 0x989680 ;  /* 0x009896800000995d */ /* 0x002fea0003900000 */
[----:B------:R-:W1:Y:S02]  /*a310*/  @!P1 SYNCS.PHASECHK.TRANS64 P1, [R2+URZ+0x220], R3 ;  /* 0x00022003020095a7 */ /* 0x000e6400080210ff */
[----:B-1----:R-:W-:Y:S05]  /*a320*/  @!P1 BRA `(.L_x_128) ;  /* 0xfffffffc00f09947 */ /* 0x002fea000383ffff */
[----:B------:R-:W-:Y:S05]  /*a330*/  BRA `(.L_x_127) ;  /* 0xffffffd0002c7947 */ /* 0x000fea000383ffff */
.L_x_130:
[----:B-1----:R1:W3:Y:S02]  /*a340*/  SYNCS.PHASECHK.TRANS64.TRYWAIT P0, [R99+URZ+0x270], R4 ;  /* 0x00027004630075a7 */ /* 0x0022e400080011ff */
[----:B---3--:R-:W-:Y:S05]  /*a350*/  @!P0 NANOSLEEP.SYNCS 0x989680 ;  /* 0x009896800000895d */ /* 0x008fea0003900000 */
[----:B------:R-:W3:Y:S02]  /*a360*/  @!P0 SYNCS.PHASECHK.TRANS64 P0, [R99+URZ+0x270], R4 ;  /* 0x00027004630085a7 */ /* 0x000ee400080010ff */
[----:B---3--:R-:W-:Y:S05]  /*a370*/  @!P0 BRA `(.L_x_130) ;  /* 0xfffffffc00f08947 */ /* 0x008fea000383ffff */
[----:B------:R-:W-:Y:S05]  /*a380*/  BRA `(.L_x_129) ;  /* 0xffffffd0007c7947 */ /* 0x000fea000383ffff */
.L_x_138:
[----:B---3--:R3:W4:Y:S02]  /*a390*/  SYNCS.PHASECHK.TRANS64.TRYWAIT P0, [R112+URZ+0x220], R3 ;  /* 0x00022003700075a7 */ /* 0x00872400080011ff */
[----:B----4-:R-:W-:Y:S05]  /*a3a0*/  @!P0 NANOSLEEP.SYNCS 0x989680 ;  /* 0x009896800000895d */ /* 0x010fea0003900000 */
[----:B------:R-:W4:Y:S02]  /*a3b0*/  @!P0 SYNCS.PHASECHK.TRANS64 P0, [R112+URZ+0x220], R3 ;  /* 0x00022003700085a7 */ /* 0x000f2400080010ff */
[----:B----4-:R-:W-:Y:S05]  /*a3c0*/  @!P0 BRA `(.L_x_138) ;  /* 0xfffffffc00f08947 */ /* 0x010fea000383ffff */
[----:B------:R-:W-:Y:S05]  /*a3d0*/  BRA `(.L_x_137) ;  /* 0xffffffdc00707947 */ /* 0x000fea000383ffff */
        .weak           $__internal_0_$__cuda_sm10x_tcgen05_guardrail_trap_col_being_dealloced_not_returned_by_alloc
        .type           $__internal_0_$__cuda_sm10x_tcgen05_guardrail_trap_col_being_dealloced_not_returned_by_alloc,@function
        .size           $__internal_0_$__cuda_sm10x_tcgen05_guardrail_trap_col_being_dealloced_not_returned_by_alloc,($__internal_1_$__cuda_sm10x_tcgen05_guardrail_trap_phase_invalid_during_alloc - $__internal_0_$__cuda_sm10x_tcgen05_guardrail_trap_col_being_dealloced_not_returned_by_alloc)
$__internal_0_$__cuda_sm10x_tcgen05_guardrail_trap_col_being_dealloced_not_returned_by_alloc:
[----:B------:R-:W-:Y:S05]  /*a3e0*/  BPT.TRAP 0x1 ;  /* 0x000000040000795c */ /* 0x000fea0000300000 */
[----:B------:R-:W-:-:S04]  /*a3f0*/  HFMA2 R3, -RZ, RZ, 0, 0 ;  /* 0x00000000ff037431 */ /* 0x000fc800000001ff */
[----:B------:R-:W-:Y:S05]  /*a400*/  RET.REL.NODEC R2 `(_ZN7cutlass13device_kernelINS_4gemm6kernel13GemmUniversalIN4cute5tupleIJiiiiEEENS1_10collective13CollectiveMmaINS1_35MainloopSm100TmaUmmaWarpSpecializedILi34ELi2ELi4ENS5_IJNS4_1CILi4EEESB_NSA_ILi1EEEEEEEENS5_IJNSA_ILi64EEENSA_ILi128EEENSA_ILi32EEEEEENS_12float_e5m2_tENS5_IJlSC_lEEESJ_SK_NS4_8TiledMMAINS4_8MMA_AtomIJNS4_10MMA_TraitsINS4_19SM100_MMA_F8F6F4_SSEJSJ_SJ_fSF_SG_NS4_17integral_constantINS4_4UMMA5MajorELSR_0EEESS_NSP_INSQ_7ScaleInELST_0EEESU_EEEEEENS4_6LayoutINS5_IJSC_SC_SC_EEENS5_IJNSA_ILi0EEESZ_SZ_EEEEENS5_IJNS4_10UnderscoreES12_S12_EEEEENS4_23SM90_TMA_LOAD_MULTICASTENS4_14ComposedLayoutINS4_7SwizzleILi1ELi4ELi3EEENS4_18smem_ptr_flag_bitsILi8EEENSX_INS5_IJNSA_ILi8EEESH_EEENS5_IJSH_SC_EEEEEEEvNS4_8identityES15_S1F_vS1G_EENS_8epilogue10collective18CollectiveEpilogueINS1I_23Sm100TmaWarpSpecializedILi2ELi2ELi32ELb0ELb0EEEJSI_NS5_IJNSX_ISF_SC_EES1N_EEESJ_SK_SJ_SK_NS1I_6fusion15FusionCallbacksIS1M_NS1P_17LinearCombinationISJ_fSJ_fLNS_15FloatRoundStyleE2EEESI_S1O_JEEENS4_5SM1004TMEM4LOAD26SM100_TMEM_LOAD_16dp32b32xENS4_13SM90_TMA_LOADENS16_INS17_ILi2ELi4ELi3EEES1A_NSX_INS5_IJS1B_SF_EEENS5_IJSF_SC_EEEEEEENS4_39AutoVectorizingCopyWithAssumedAlignmentILi128EEENS4_14SM90_TMA_STOREES24_S26_S26_EEEvvEEEEvNT_6ParamsE) ;  /* 0xffffff5802fc7950 */ /* 0x000fea0003c3ffff */
        .weak           $__internal_1_$__cuda_sm10x_tcgen05_guardrail_trap_phase_invalid_during_alloc
        .type           $__internal_1_$__cuda_sm10x_tcgen05_guardrail_trap_phase_invalid_during_alloc,@function
        .size           $__internal_1_$__cuda_sm10x_tcgen05_guardrail_trap_phase_invalid_during_alloc,($__internal_2_$__cuda_sm10x_tcgen05_guardrail_trap_unallocated_columns_being_dealloced - $__internal_1_$__cuda_sm10x_tcgen05_guardrail_trap_phase_invalid_during_alloc)
$__internal_1_$__cuda_sm10x_tcgen05_guardrail_trap_phase_invalid_during_alloc:
[----:B------:R-:W-:Y:S05]  /*a410*/  BPT.TRAP 0x1 ;  /* 0x000000040000795c */ /* 0x000fea0000300000 */
[----:B------:R-:W-:-:S04]  /*a420*/  MOV R5, 0x0 ;  /* 0x0000000000057802 */ /* 0x000fc80000000f00 */
[----:B------:R-:W-:Y:S05]  /*a430*/  RET.REL.NODEC R4 `(_ZN7cutlass13device_kernelINS_4gemm6kernel13GemmUniversalIN4cute5tupleIJiiiiEEENS1_10collective13CollectiveMmaINS1_35MainloopSm100TmaUmmaWarpSpecializedILi34ELi2ELi4ENS5_IJNS4_1CILi4EEESB_NSA_ILi1EEEEEEEENS5_IJNSA_ILi64EEENSA_ILi128EEENSA_ILi32EEEEEENS_12float_e5m2_tENS5_IJlSC_lEEESJ_SK_NS4_8TiledMMAINS4_8MMA_AtomIJNS4_10MMA_TraitsINS4_19SM100_MMA_F8F6F4_SSEJSJ_SJ_fSF_SG_NS4_17integral_constantINS4_4UMMA5MajorELSR_0EEESS_NSP_INSQ_7ScaleInELST_0EEESU_EEEEEENS4_6LayoutINS5_IJSC_SC_SC_EEENS5_IJNSA_ILi0EEESZ_SZ_EEEEENS5_IJNS4_10UnderscoreES12_S12_EEEEENS4_23SM90_TMA_LOAD_MULTICASTENS4_14ComposedLayoutINS4_7SwizzleILi1ELi4ELi3EEENS4_18smem_ptr_flag_bitsILi8EEENSX_INS5_IJNSA_ILi8EEESH_EEENS5_IJSH_SC_EEEEEEEvNS4_8identityES15_S1F_vS1G_EENS_8epilogue10collective18CollectiveEpilogueINS1I_23Sm100TmaWarpSpecializedILi2ELi2ELi32ELb0ELb0EEEJSI_NS5_IJNSX_ISF_SC_EES1N_EEESJ_SK_SJ_SK_NS1I_6fusion15FusionCallbacksIS1M_NS1P_17LinearCombinationISJ_fSJ_fLNS_15FloatRoundStyleE2EEESI_S1O_JEEENS4_5SM1004TMEM4LOAD26SM100_TMEM_LOAD_16dp32b32xENS4_13SM90_TMA_LOADENS16_INS17_ILi2ELi4ELi3EEES1A_NSX_INS5_IJS1B_SF_EEENS5_IJSF_SC_EEEEEEENS4_39AutoVectorizingCopyWithAssumedAlignmentILi128EEENS4_14SM90_TMA_STOREES24_S26_S26_EEEvvEEEEvNT_6ParamsE) ;  /* 0xffffff5804f07950 */ /* 0x000fea0003c3ffff */
        .weak           $__internal_2_$__cuda_sm10x_tcgen05_guardrail_trap_unallocated_columns_being_dealloced
        .type           $__internal_2_$__cuda_sm10x_tcgen05_guardrail_trap_unallocated_columns_being_dealloced,@function
        .size           $__internal_2_$__cuda_sm10x_tcgen05_guardrail_trap_unallocated_columns_being_dealloced,(.L_x_240 - $__internal_2_$__cuda_sm10x_tcgen05_guardrail_trap_unallocated_columns_being_dealloced)
$__internal_2_$__cuda_sm10x_tcgen05_guardrail_trap_unallocated_columns_being_dealloced:
[----:B------:R-:W-:Y:S05]  /*a440*/  BPT.TRAP 0x1 ;  /* 0x000000040000795c */ /* 0x000fea0000300000 */
[----:B------:R-:W-:-:S04]  /*a450*/  HFMA2 R3, -RZ, RZ, 0, 0 ;  /* 0x00000000ff037431 */ /* 0x000fc800000001ff */
[----:B------:R-:W-:Y:S05]  /*a460*/  RET.REL.NODEC R2 `(_ZN7cutlass13device_kernelINS_4gemm6kernel13GemmUniversalIN4cute5tupleIJiiiiEEENS1_10collective13CollectiveMmaINS1_35MainloopSm100TmaUmmaWarpSpecializedILi34ELi2ELi4ENS5_IJNS4_1CILi4EEESB_NSA_ILi1EEEEEEEENS5_IJNSA_ILi64EEENSA_ILi128EEENSA_ILi32EEEEEENS_12float_e5m2_tENS5_IJlSC_lEEESJ_SK_NS4_8TiledMMAINS4_8MMA_AtomIJNS4_10MMA_TraitsINS4_19SM100_MMA_F8F6F4_SSEJSJ_SJ_fSF_SG_NS4_17integral_constantINS4_4UMMA5MajorELSR_0EEESS_NSP_INSQ_7ScaleInELST_0EEESU_EEEEEENS4_6LayoutINS5_IJSC_SC_SC_EEENS5_IJNSA_ILi0EEESZ_SZ_EEEEENS5_IJNS4_10UnderscoreES12_S12_EEEEENS4_23SM90_TMA_LOAD_MULTICASTENS4_14ComposedLayoutINS4_7SwizzleILi1ELi4ELi3EEENS4_18smem_ptr_flag_bitsILi8EEENSX_INS5_IJNSA_ILi8EEESH_EEENS5_IJSH_SC_EEEEEEEvNS4_8identityES15_S1F_vS1G_EENS_8epilogue10collective18CollectiveEpilogueINS1I_23Sm100TmaWarpSpecializedILi2ELi2ELi32ELb0ELb0EEEJSI_NS5_IJNSX_ISF_SC_EES1N_EEESJ_SK_SJ_SK_NS1I_6fusion15FusionCallbacksIS1M_NS1P_17LinearCombinationISJ_fSJ_fLNS_15FloatRoundStyleE2EEESI_S1O_JEEENS4_5SM1004TMEM4LOAD26SM100_TMEM_LOAD_16dp32b32xENS4_13SM90_TMA_LOADENS16_INS17_ILi2ELi4ELi3EEES1A_NSX_INS5_IJS1B_SF_EEENS5_IJSF_SC_EEEEEEENS4_39AutoVectorizingCopyWithAssumedAlignmentILi128EEENS4_14SM90_TMA_STOREES24_S26_S26_EEEvvEEEEvNT_6ParamsE) ;  /* 0xffffff5802e47950 */ /* 0x000fea0003c3ffff */
.L_x_239:
[----:B------:R-:W-:-:S00]  /*a470*/  BRA `(.L_x_239) ;  /* 0xfffffffc00fc7947 */ /* 0x000fc0000383ffff */
[----:B------:R-:W-:-:S00]  /*a480*/  NOP ;  /* 0x0000000000007918 */ /* 0x000fc00000000000 */
[----:B------:R-:W-:-:S00]  /*a490*/  NOP ;  /* 0x0000000000007918 */ /* 0x000fc00000000000 */
[----:B------:R-:W-:-:S00]  /*a4a0*/  NOP ;  /* 0x0000000000007918 */ /* 0x000fc00000000000 */
[----:B------:R-:W-:-:S00]  /*a4b0*/  NOP ;  /* 0x0000000000007918 */ /* 0x000fc00000000000 */
[----:B------:R-:W-:-:S00]  /*a4c0*/  NOP ;  /* 0x0000000000007918 */ /* 0x000fc00000000000 */
[----:B------:R-:W-:-:S00]  /*a4d0*/  NOP ;  /* 0x0000000000007918 */ /* 0x000fc00000000000 */
[----:B------:R-:W-:-:S00]  /*a4e0*/  NOP ;  /* 0x0000000000007918 */ /* 0x000fc00000000000 */
[----:B------:R-:W-:-:S00]  /*a4f0*/  NOP ;  /* 0x0000000000007918 */ /* 0x000fc00000000000 */
.L_x_240:


//--------------------- .nv.global.init           --------------------------
	.section	.nv.global.init,"aw",@progbits
.nv.global.init:
	.type		$str$27,@object
	.size		$str$27,($str$28 - $str$27)
$str$27:
        /*0000*/ 	.byte	0x28, 0x61, 0x64, 0x64, 0x72, 0x65, 0x73, 0x73, 0x20, 0x26, 0x20, 0x6d, 0x61, 0x73, 0x6b, 0x29
        /*0010*/ 	.byte	0x20, 0x3d, 0x3d, 0x20, 0x30, 0x00
	.type		$str$28,@object
	.size		$str$28,($str$26 - $str$28)
$str$28:
        /*0016*/ 	.byte	0x2f, 0x74, 0x6d, 0x70, 0x2f, 0x63, 0x75, 0x74, 0x6c, 0x61, 0x73, 0x73, 0x5f, 0x73, 0x77, 0x65
        /*0026*/ 	.byte	0x65, 0x70, 0x5f, 0x73, 0x72, 0x63, 0x2f, 0x69, 0x6e, 0x63, 0x6c, 0x75, 0x64, 0x65, 0x2f, 0x63
        /*0036*/ 	.byte	0x75, 0x74, 0x65, 0x2f, 0x70, 0x6f, 0x69, 0x6e, 0x74, 0x65, 0x72, 0x5f, 0x66, 0x6c, 0x61, 0x67
        /*0046*/ 	.byte	0x67, 0x65, 0x64, 0x2e, 0x68, 0x70, 0x70, 0x00
	.type		$str$26,@object
	.size		$str$26,($str$25 - $str$26)
$str$26:
        /*004e*/ 	.byte	0x2f, 0x74, 0x6d, 0x70, 0x2f, 0x63, 0x75, 0x74, 0x6c, 0x61, 0x73, 0x73, 0x5f, 0x73, 0x77, 0x65
        /*005e*/ 	.byte	0x65, 0x70, 0x5f, 0x73, 0x72, 0x63, 0x2f, 0x69, 0x6e, 0x63, 0x6c, 0x75, 0x64, 0x65, 0x2f, 0x63
        /*006e*/ 	.byte	0x75, 0x74, 0x65, 0x2f, 0x61, 0x74, 0x6f, 0x6d, 0x2f, 0x63, 0x6f, 0x70, 0x79, 0x5f, 0x74, 0x72
        /*007e*/ 	.byte	0x61, 0x69, 0x74, 0x73, 0x5f, 0x73, 0x6d, 0x31, 0x30, 0x30, 0x2e, 0x68, 0x70, 0x70, 0x00
	.type		$str$25,@object
	.size		$str$25,(__unnamed_1 - $str$25)
$str$25:
        /*008d*/ 	.byte	0x28, 0x28, 0x75, 0x69, 0x6e, 0x74, 0x33, 0x32, 0x5f, 0x74, 0x28, 0x74, 0x68, 0x72, 0x65, 0x61
        /*009d*/ 	.byte	0x64, 0x49, 0x64, 0x78, 0x2e, 0x78, 0x29, 0x20, 0x2f, 0x20, 0x33, 0x32, 0x29, 0x20, 0x25, 0x20
        /*00ad*/ 	.byte	0x34, 0x29, 0x20, 0x3d, 0x3d, 0x20, 0x28, 0x28, 0x28, 0x74, 0x6d, 0x65, 0x6d, 0x5f, 0x61, 0x64
        /*00bd*/ 	.byte	0x64, 0x72, 0x20, 0x3e, 0x3e, 0x20, 0x31, 0x36, 0x29, 0x20, 0x2f, 0x20, 0x33, 0x32, 0x29, 0x20
        /*00cd*/ 	.byte	0x25, 0x20, 0x34, 0x29, 0x00
	.type		__unnamed_1,@object
	.size		__unnamed_1,(__unnamed_2 - __unnamed_1)
__unnamed_1:
        /*00d2*/ 	.byte	0x61, 0x75, 0x74, 0x6f, 0x20, 0x63, 0x75, 0x74, 0x65, 0x3a, 0x3a, 0x61, 0x73, 0x5f, 0x70, 0x6f
        /* <DEDUP_REMOVED lines=24> */
        /*0262*/ 	.byte	0x3c, 0x34, 0x30, 0x39, 0x36, 0x3e, 0x3e, 0x3e, 0x3e, 0x5d, 0x00
	.type		__unnamed_2,@object
	.size		__unnamed_2,(.L_2 - __unnamed_2)
__unnamed_2:
        /* <DEDUP_REMOVED lines=40> */
        /*04ed*/ 	.byte	0x74, 0x65, 0x3a, 0x3a, 0x43, 0x3c, 0x30, 0x3e, 0x3e, 0x3e, 0x3e, 0x5d, 0x00
.L_2:


//--------------------- .nv.shared._ZN7cutlass13device_kernelINS_4gemm6kernel13GemmUniversalIN4cute5tupleIJiiiiEEENS1_10collective13CollectiveMmaINS1_35MainloopSm100TmaUmmaWarpSpecializedILi34ELi2ELi4ENS5_IJNS4_1CILi4EEESB_NSA_ILi1EEEEEEEENS5_IJNSA_ILi64EEENSA_ILi128EEENSA_ILi32EEEEEENS_12float_e5m2_tENS5_IJlSC_lEEESJ_SK_NS4_8TiledMMAINS4_8MMA_AtomIJNS4_10MMA_TraitsINS4_19SM100_MMA_F8F6F4_SSEJSJ_SJ_fSF_SG_NS4_17integral_constantINS4_4UMMA5MajorELSR_0EEESS_NSP_INSQ_7ScaleInELST_0EEESU_EEEEEENS4_6LayoutINS5_IJSC_SC_SC_EEENS5_IJNSA_ILi0EEESZ_SZ_EEEEENS5_IJNS4_10UnderscoreES12_S12_EEEEENS4_23SM90_TMA_LOAD_MULTICASTENS4_14ComposedLayoutINS4_7SwizzleILi1ELi4ELi3EEENS4_18smem_ptr_flag_bitsILi8EEENSX_INS5_IJNSA_ILi8EEESH_EEENS5_IJSH_SC_EEEEEEEvNS4_8identityES15_S1F_vS1G_EENS_8epilogue10collective18CollectiveEpilogueINS1I_23Sm100TmaWarpSpecializedILi2ELi2ELi32ELb0ELb0EEEJSI_NS5_IJNSX_ISF_SC_EES1N_EEESJ_SK_SJ_SK_NS1I_6fusion15FusionCallbacksIS1M_NS1P_17LinearCombinationISJ_fSJ_fLNS_15FloatRoundStyleE2EEESI_S1O_JEEENS4_5SM1004TMEM4LOAD26SM100_TMEM_LOAD_16dp32b32xENS4_13SM90_TMA_LOADENS16_INS17_ILi2ELi4ELi3EEES1A_NSX_INS5_IJS1B_SF_EEENS5_IJSF_SC_EEEEEEENS4_39AutoVectorizingCopyWithAssumedAlignmentILi128EEENS4_14SM90_TMA_STOREES24_S26_S26_EEEvvEEEEvNT_6ParamsE --------------------------
	.section	.nv.shared._ZN7cutlass13device_kernelINS_4gemm6kernel13GemmUniversalIN4cute5tupleIJiiiiEEENS1_10collective13CollectiveMmaINS1_35MainloopSm100TmaUmmaWarpSpecializedILi34ELi2ELi4ENS5_IJNS4_1CILi4EEESB_NSA_ILi1EEEEEEEENS5_IJNSA_ILi64EEENSA_ILi128EEENSA_ILi32EEEEEENS_12float_e5m2_tENS5_IJlSC_lEEESJ_SK_NS4_8TiledMMAINS4_8MMA_AtomIJNS4_10MMA_TraitsINS4_19SM100_MMA_F8F6F4_SSEJSJ_SJ_fSF_SG_NS4_17integral_constantINS4_4UMMA5MajorELSR_0EEESS_NSP_INSQ_7ScaleInELST_0EEESU_EEEEEENS4_6LayoutINS5_IJSC_SC_SC_EEENS5_IJNSA_ILi0EEESZ_SZ_EEEEENS5_IJNS4_10UnderscoreES12_S12_EEEEENS4_23SM90_TMA_LOAD_MULTICASTENS4_14ComposedLayoutINS4_7SwizzleILi1ELi4ELi3EEENS4_18smem_ptr_flag_bitsILi8EEENSX_INS5_IJNSA_ILi8EEESH_EEENS5_IJSH_SC_EEEEEEEvNS4_8identityES15_S1F_vS1G_EENS_8epilogue10collective18CollectiveEpilogueINS1I_23Sm100TmaWarpSpecializedILi2ELi2ELi32ELb0ELb0EEEJSI_NS5_IJNSX_ISF_SC_EES1N_EEESJ_SK_SJ_SK_NS1I_6fusion15FusionCallbacksIS1M_NS1P_17LinearCombinationISJ_fSJ_fLNS_15FloatRoundStyleE2EEESI_S1O_JEEENS4_5SM1004TMEM4LOAD26SM100_TMEM_LOAD_16dp32b32xENS4_13SM90_TMA_LOADENS16_INS17_ILi2ELi4ELi3EEES1A_NSX_INS5_IJS1B_SF_EEENS5_IJSF_SC_EEEEEEENS4_39AutoVectorizingCopyWithAssumedAlignmentILi128EEENS4_14SM90_TMA_STOREES24_S26_S26_EEEvvEEEEvNT_6ParamsE,"aw",@nobits
	.sectionflags	@""
	.align	16
	.zero		1024


//--------------------- .nv.shared.reserved.0     --------------------------
	.section	.nv.shared.reserved.0,"aw",@nobits
	.weak		__nv_reservedSMEM_offset_0_alias
	.size		__nv_reservedSMEM_offset_0_alias, 0, 64
	.other		__nv_reservedSMEM_offset_0_alias,@"STO_CUDA_RESERVED_SHARED STV_DEFAULT"
__nv_reservedSMEM_offset_0_alias:
	.zero		0
.nv.shared.reserved.0:
	.zero		64
	.weak		__nv_reservedSMEM_tcgen05_partition
	.type		__nv_reservedSMEM_tcgen05_partition,@object
	.size		__nv_reservedSMEM_tcgen05_partition,(.L_0 - __nv_reservedSMEM_tcgen05_partition)
__nv_reservedSMEM_tcgen05_partition:
	.zero		32
.L_0:


//--------------------- .nv.global                --------------------------
	.section	.nv.global,"aw",@nobits
.nv.global:
	.type		_ZN40_INTERNAL_92365b07_4_k_cu_77315a78_287854cute1_E,@object
	.size		_ZN40_INTERNAL_92365b07_4_k_cu_77315a78_287854cute1_E,(_ZN40_INTERNAL_92365b07_4_k_cu_77315a78_287854cuda3std3__45__cpo6cbeginE - _ZN40_INTERNAL_92365b07_4_k_cu_77315a78_287854cute1_E)
_ZN40_INTERNAL_92365b07_4_k_cu_77315a78_287854cute1_E:
	.zero		1
	.type		_ZN40_INTERNAL_92365b07_4_k_cu_77315a78_287854cuda3std3__45__cpo6cbeginE,@object
	.size		_ZN40_INTERNAL_92365b07_4_k_cu_77315a78_287854cuda3std3__45__cpo6cbeginE,(_ZN40_INTERNAL_92365b07_4_k_cu_77315a78_287854cuda3std3__48in_placeE - _ZN40_INTERNAL_92365b07_4_k_cu_77315a78_287854cuda3std3__45__cpo6cbeginE)
_ZN40_INTERNAL_92365b07_4_k_cu_77315a78_287854cuda3std3__45__cpo6cbeginE:
	.zero		1
	.type		_ZN40_INTERNAL_92365b07_4_k_cu_77315a78_287854cuda3std3__48in_placeE,@object
	.size		_ZN40_INTERNAL_92365b07_4_k_cu_77315a78_287854cuda3std3__48in_placeE,(_ZN40_INTERNAL_92365b07_4_k_cu_77315a78_287854cuda3std6ranges3__45__cpo9iter_moveE - _ZN40_INTERNAL_92365b07_4_k_cu_77315a78_287854cuda3std3__48in_placeE)
_ZN40_INTERNAL_92365b07_4_k_cu_77315a78_287854cuda3std3__48in_placeE:
	.zero		1
	.type		_ZN40_INTERNAL_92365b07_4_k_cu_77315a78_287854cuda3std6ranges3__45__cpo9iter_moveE,@object
	.size		_ZN40_INTERNAL_92365b07_4_k_cu_77315a78_287854cuda3std6ranges3__45__cpo9iter_moveE,(_ZN40_INTERNAL_92365b07_4_k_cu_77315a78_287854cuda3std3__45__cpo5beginE - _ZN40_INTERNAL_92365b07_4_k_cu_77315a78_287854cuda3std6ranges3__45__cpo9iter_moveE)
_ZN40_INTERNAL_92365b07_4_k_cu_77315a78_287854cuda3std6ranges3__45__cpo9iter_moveE:
	.zero		1
	.type		_ZN40_INTERNAL_92365b07_4_k_cu_77315a78_287854cuda3std3__45__cpo5beginE,@object
	.size		_ZN40_INTERNAL_92365b07_4_k_cu_77315a78_287854cuda3std3__45__cpo5beginE,(_ZN40_INTERNAL_92365b07_4_k_cu_77315a78_287854cuda3std3__442_GLOBAL__N__92365b07_4_k_cu_77315a78_287856ignoreE - _ZN40_INTERNAL_92365b07_4_k_cu_77315a78_287854cuda3std3__45__cpo5beginE)
_ZN40_INTERNAL_92365b07_4_k_cu_77315a78_287854cuda3std3__45__cpo5beginE:
	.zero		1
	.type		_ZN40_INTERNAL_92365b07_4_k_cu_77315a78_287854cuda3std3__442_GLOBAL__N__92365b07_4_k_cu_77315a78_287856ignoreE,@object
	.size		_ZN40_INTERNAL_92365b07_4_k_cu_77315a78_287854cuda3std3__442_GLOBAL__N__92365b07_4_k_cu_77315a78_287856ignoreE,(_ZN40_INTERNAL_92365b07_4_k_cu_77315a78_287854cute7productE - _ZN40_INTERNAL_92365b07_4_k_cu_77315a78_287854cuda3std3__442_GLOBAL__N__92365b07_4_k_cu_77315a78_287856ignoreE)
_ZN40_INTERNAL_92365b07_4_k_cu_77315a78_287854cuda3std3__442_GLOBAL__N__92365b07_4_k_cu_77315a78_287856ignoreE:
	.zero		1
	.type		_ZN40_INTERNAL_92365b07_4_k_cu_77315a78_287854cute7productE,@object
	.size		_ZN40_INTERNAL_92365b07_4_k_cu_77315a78_287854cute7productE,(_ZN40_INTERNAL_92365b07_4_k_cu_77315a78_287854cuda3std3__45__cpo3endE - _ZN40_INTERNAL_92365b07_4_k_cu_77315a78_287854cute7productE)
_ZN40_INTERNAL_92365b07_4_k_cu_77315a78_287854cute7productE:
	.zero		1
	.type		_ZN40_INTERNAL_92365b07_4_k_cu_77315a78_287854cuda3std3__45__cpo3endE,@object
	.size		_ZN40_INTERNAL_92365b07_4_k_cu_77315a78_287854cuda3std3__45__cpo3endE,(_ZN40_INTERNAL_92365b07_4_k_cu_77315a78_287854cuda3std3__419piecewise_constructE - _ZN40_INTERNAL_92365b07_4_k_cu_77315a78_287854cuda3std3__45__cpo3endE)
_ZN40_INTERNAL_92365b07_4_k_cu_77315a78_287854cuda3std3__45__cpo3endE:
	.zero		1
	.type		_ZN40_INTERNAL_92365b07_4_k_cu_77315a78_287854cuda3std3__419piecewise_constructE,@object
	.size		_ZN40_INTERNAL_92365b07_4_k_cu_77315a78_287854cuda3std3__419piecewise_constructE,(_ZN40_INTERNAL_92365b07_4_k_cu_77315a78_287854cuda3std3__45__cpo4cendE - _ZN40_INTERNAL_92365b07_4_k_cu_77315a78_287854cuda3std3__419piecewise_constructE)
_ZN40_INTERNAL_92365b07_4_k_cu_77315a78_287854cuda3std3__419piecewise_constructE:
	.zero		1
	.type		_ZN40_INTERNAL_92365b07_4_k_cu_77315a78_287854cuda3std3__45__cpo4cendE,@object
	.size		_ZN40_INTERNAL_92365b07_4_k_cu_77315a78_287854cuda3std3__45__cpo4cendE,(_ZN40_INTERNAL_92365b07_4_k_cu_77315a78_287854cuda3std6ranges3__45__cpo4swapE - _ZN40_INTERNAL_92365b07_4_k_cu_77315a78_287854cuda3std3__45__cpo4cendE)
_ZN40_INTERNAL_92365b07_4_k_cu_77315a78_287854cuda3std3__45__cpo4cendE:
	.zero		1
	.type		_ZN40_INTERNAL_92365b07_4_k_cu_77315a78_287854cuda3std6ranges3__45__cpo4swapE,@object
	.size		_ZN40_INTERNAL_92365b07_4_k_cu_77315a78_287854cuda3std6ranges3__45__cpo4swapE,(.L_10 - _ZN40_INTERNAL_92365b07_4_k_cu_77315a78_287854cuda3std6ranges3__45__cpo4swapE)
_ZN40_INTERNAL_92365b07_4_k_cu_77315a78_287854cuda3std6ranges3__45__cpo4swapE:
	.zero		1
.L_10:


//--------------------- .nv.constant0._ZN7cutlass13device_kernelINS_4gemm6kernel13GemmUniversalIN4cute5tupleIJiiiiEEENS1_10collective13CollectiveMmaINS1_35MainloopSm100TmaUmmaWarpSpecializedILi34ELi2ELi4ENS5_IJNS4_1CILi4EEESB_NSA_ILi1EEEEEEEENS5_IJNSA_ILi64EEENSA_ILi128EEENSA_ILi32EEEEEENS_12float_e5m2_tENS5_IJlSC_lEEESJ_SK_NS4_8TiledMMAINS4_8MMA_AtomIJNS4_10MMA_TraitsINS4_19SM100_MMA_F8F6F4_SSEJSJ_SJ_fSF_SG_NS4_17integral_constantINS4_4UMMA5MajorELSR_0EEESS_NSP_INSQ_7ScaleInELST_0EEESU_EEEEEENS4_6LayoutINS5_IJSC_SC_SC_EEENS5_IJNSA_ILi0EEESZ_SZ_EEEEENS5_IJNS4_10UnderscoreES12_S12_EEEEENS4_23SM90_TMA_LOAD_MULTICASTENS4_14ComposedLayoutINS4_7SwizzleILi1ELi4ELi3EEENS4_18smem_ptr_flag_bitsILi8EEENSX_INS5_IJNSA_ILi8EEESH_EEENS5_IJSH_SC_EEEEEEEvNS4_8identityES15_S1F_vS1G_EENS_8epilogue10collective18CollectiveEpilogueINS1I_23Sm100TmaWarpSpecializedILi2ELi2ELi32ELb0ELb0EEEJSI_NS5_IJNSX_ISF_SC_EES1N_EEESJ_SK_SJ_SK_NS1I_6fusion15FusionCallbacksIS1M_NS1P_17LinearCombinationISJ_fSJ_fLNS_15FloatRoundStyleE2EEESI_S1O_JEEENS4_5SM1004TMEM4LOAD26SM100_TMEM_LOAD_16dp32b32xENS4_13SM90_TMA_LOADENS16_INS17_ILi2ELi4ELi3EEES1A_NSX_INS5_IJS1B_SF_EEENS5_IJSF_SC_EEEEEEENS4_39AutoVectorizingCopyWithAssumedAlignmentILi128EEENS4_14SM90_TMA_STOREES24_S26_S26_EEEvvEEEEvNT_6ParamsE --------------------------
	.section	.nv.constant0._ZN7cutlass13device_kernelINS_4gemm6kernel13GemmUniversalIN4cute5tupleIJiiiiEEENS1_10collective13CollectiveMmaINS1_35MainloopSm100TmaUmmaWarpSpecializedILi34ELi2ELi4ENS5_IJNS4_1CILi4EEESB_NSA_ILi1EEEEEEEENS5_IJNSA_ILi64EEENSA_ILi128EEENSA_ILi32EEEEEENS_12float_e5m2_tENS5_IJlSC_lEEESJ_SK_NS4_8TiledMMAINS4_8MMA_AtomIJNS4_10MMA_TraitsINS4_19SM100_MMA_F8F6F4_SSEJSJ_SJ_fSF_SG_NS4_17integral_constantINS4_4UMMA5MajorELSR_0EEESS_NSP_INSQ_7ScaleInELST_0EEESU_EEEEEENS4_6LayoutINS5_IJSC_SC_SC_EEENS5_IJNSA_ILi0EEESZ_SZ_EEEEENS5_IJNS4_10UnderscoreES12_S12_EEEEENS4_23SM90_TMA_LOAD_MULTICASTENS4_14ComposedLayoutINS4_7SwizzleILi1ELi4ELi3EEENS4_18smem_ptr_flag_bitsILi8EEENSX_INS5_IJNSA_ILi8EEESH_EEENS5_IJSH_SC_EEEEEEEvNS4_8identityES15_S1F_vS1G_EENS_8epilogue10collective18CollectiveEpilogueINS1I_23Sm100TmaWarpSpecializedILi2ELi2ELi32ELb0ELb0EEEJSI_NS5_IJNSX_ISF_SC_EES1N_EEESJ_SK_SJ_SK_NS1I_6fusion15FusionCallbacksIS1M_NS1P_17LinearCombinationISJ_fSJ_fLNS_15FloatRoundStyleE2EEESI_S1O_JEEENS4_5SM1004TMEM4LOAD26SM100_TMEM_LOAD_16dp32b32xENS4_13SM90_TMA_LOADENS16_INS17_ILi2ELi4ELi3EEES1A_NSX_INS5_IJS1B_SF_EEENS5_IJSF_SC_EEEEEEENS4_39AutoVectorizingCopyWithAssumedAlignmentILi128EEENS4_14SM90_TMA_STOREES24_S26_S26_EEEvvEEEEvNT_6ParamsE,"a",@progbits
	.sectionflags	@""
	.align	4
.nv.constant0._ZN7cutlass13device_kernelINS_4gemm6kernel13GemmUniversalIN4cute5tupleIJiiiiEEENS1_10collective13CollectiveMmaINS1_35MainloopSm100TmaUmmaWarpSpecializedILi34ELi2ELi4ENS5_IJNS4_1CILi4EEESB_NSA_ILi1EEEEEEEENS5_IJNSA_ILi64EEENSA_ILi128EEENSA_ILi32EEEEEENS_12float_e5m2_tENS5_IJlSC_lEEESJ_SK_NS4_8TiledMMAINS4_8MMA_AtomIJNS4_10MMA_TraitsINS4_19SM100_MMA_F8F6F4_SSEJSJ_SJ_fSF_SG_NS4_17integral_constantINS4_4UMMA5MajorELSR_0EEESS_NSP_INSQ_7ScaleInELST_0EEESU_EEEEEENS4_6LayoutINS5_IJSC_SC_SC_EEENS5_IJNSA_ILi0EEESZ_SZ_EEEEENS5_IJNS4_10UnderscoreES12_S12_EEEEENS4_23SM90_TMA_LOAD_MULTICASTENS4_14ComposedLayoutINS4_7SwizzleILi1ELi4ELi3EEENS4_18smem_ptr_flag_bitsILi8EEENSX_INS5_IJNSA_ILi8EEESH_EEENS5_IJSH_SC_EEEEEEEvNS4_8identityES15_S1F_vS1G_EENS_8epilogue10collective18CollectiveEpilogueINS1I_23Sm100TmaWarpSpecializedILi2ELi2ELi32ELb0ELb0EEEJSI_NS5_IJNSX_ISF_SC_EES1N_EEESJ_SK_SJ_SK_NS1I_6fusion15FusionCallbacksIS1M_NS1P_17LinearCombinationISJ_fSJ_fLNS_15FloatRoundStyleE2EEESI_S1O_JEEENS4_5SM1004TMEM4LOAD26SM100_TMEM_LOAD_16dp32b32xENS4_13SM90_TMA_LOADENS16_INS17_ILi2ELi4ELi3EEES1A_NSX_INS5_IJS1B_SF_EEENS5_IJSF_SC_EEEEEEENS4_39AutoVectorizingCopyWithAssumedAlignmentILi128EEENS4_14SM90_TMA_STOREES24_S26_S26_EEEvvEEEEvNT_6ParamsE:
	.zero		2944


//--------------------- SYMBOLS --------------------------

	.type		.nv.reservedSmem.offset0,@object
	.size		.nv.reservedSmem.offset0,0x4
	.type		.nv.reservedSmem.cap,@object
	.size		.nv.reservedSmem.cap,0x4
	.type		__assertfail,@function
